// auto-generated by cutlass_sweep.gemm — config: {"arch": "sm_100", "cluster_m": 1, "cluster_n": 1, "dtype": "bf16", "dtype_b": "bf16", "layout": "nt", "stages": 5, "tile_k": 32, "tile_m": 128, "tile_n": 64}
#include "cutlass/cutlass.h"
#include "cutlass/gemm/collective/collective_builder.hpp"
#include "cutlass/gemm/device/gemm_universal_adapter.h"
#include "cutlass/gemm/kernel/gemm_universal.hpp"
#include "cutlass/epilogue/collective/collective_builder.hpp"

using ElemA = cutlass::bfloat16_t;
using ElemB = cutlass::bfloat16_t;
using ElemCD = cutlass::bfloat16_t;
using Acc  = float;
using TileShape    = cute::Shape<cute::_128, cute::_64, cute::_32>;
using ClusterShape = cute::Shape<cute::_1, cute::_1, cute::_1>;

using CollectiveEpilogue = typename cutlass::epilogue::collective::CollectiveBuilder<
    cutlass::arch::Sm100, cutlass::arch::OpClassTensorOp,
    TileShape, ClusterShape,
    cutlass::epilogue::collective::EpilogueTileAuto,
    Acc, Acc,
    ElemCD, cutlass::layout::RowMajor, 128 / cutlass::sizeof_bits<ElemCD>::value,
    ElemCD, cutlass::layout::RowMajor, 128 / cutlass::sizeof_bits<ElemCD>::value,
    cutlass::epilogue::collective::EpilogueScheduleAuto
  >::CollectiveOp;

using CollectiveMainloop = typename cutlass::gemm::collective::CollectiveBuilder<
    cutlass::arch::Sm100, cutlass::arch::OpClassTensorOp,
    ElemA, cutlass::layout::RowMajor, 128 / cutlass::sizeof_bits<ElemA>::value,
    ElemB, cutlass::layout::ColumnMajor, 128 / cutlass::sizeof_bits<ElemB>::value,
    Acc,
    TileShape, ClusterShape,
    cutlass::gemm::collective::StageCount<5>,
    cutlass::gemm::collective::KernelScheduleAuto
  >::CollectiveOp;

using GemmKernel = cutlass::gemm::kernel::GemmUniversal<
    cute::Shape<int,int,int,int>,
    CollectiveMainloop,
    CollectiveEpilogue
>;
using Gemm = cutlass::gemm::device::GemmUniversalAdapter<GemmKernel>;

// Force the device kernel symbol into the cubin without needing a host main.
auto* _anchor = &cutlass::device_kernel<GemmKernel>;


// ===== COMPILED SASS (sm_100a) =====

	.target	sm_100a

	.elftype	@"ET_EXEC"


//--------------------- .note.nv.tkinfo           --------------------------
	.section	.note.nv.tkinfo,"",@"SHT_NOTE"
	.sectionflags	@"SHF_NOTE_NV_TKINFO"
	.tkinfo
        /*0018*/ 	.word	0x00000002
        /*0030*/ 	.string	""
        /*0030*/ 	.string	"ptxas"
        /*0030*/ 	.string	"Cuda compilation tools, release 13.0, V13.0.88"
        /*0030*/ 	.string	"Build cuda_13.0.r13.0/compiler.36424714_0"
        /*0030*/ 	.string	"-arch sm_100a -m 64 "



//--------------------- .note.nv.cuinfo           --------------------------
	.section	.note.nv.cuinfo,"",@"SHT_NOTE"
	.sectionflags	@"SHF_NOTE_NV_CUINFO"
        /*0018*/ 	.short	0x0002
        /*001a*/ 	.short	0x0064
        /*001c*/ 	.short	0x0082
	.zero		2


//--------------------- .nv.info                  --------------------------
	.section	.nv.info,"",@"SHT_CUDA_INFO"
	.align	4


	//----- nvinfo : EIATTR_REGCOUNT
	.align		4
        /*0000*/ 	.byte	0x04, 0x2f
        /*0002*/ 	.short	(.L_19 - .L_18)
	.align		4
.L_18:
        /*0004*/ 	.word	index@(_ZN7cutlass13device_kernelINS_4gemm6kernel13GemmUniversalIN4cute5tupleIJiiiiEEENS1_10collective13CollectiveMmaINS1_35MainloopSm100TmaUmmaWarpSpecializedILi5ELi2ELi4ENS5_IJNS4_1CILi1EEESB_SB_EEEEENS5_IJNSA_ILi128EEENSA_ILi64EEENSA_ILi32EEEEEENS_10bfloat16_tENS5_IJlSB_lEEESI_SJ_NS4_8TiledMMAINS4_8MMA_AtomIJNS4_20SM100_MMA_F16BF16_SSISI_SI_fLi128ELi64ELNS4_4UMMA5MajorE0ELSO_0ELNSN_7ScaleInE0ELSP_0EEEEEENS4_6LayoutISC_NS5_IJNSA_ILi0EEEST_ST_EEEEENS5_IJNS4_10UnderscoreESW_SW_EEEEENS4_13SM90_TMA_LOADENS4_14ComposedLayoutINS4_7SwizzleILi2ELi4ELi3EEENS4_18smem_ptr_flag_bitsILi16EEENSS_INS5_IJNSA_ILi8EEESG_EEENS5_IJSG_SB_EEEEEEEvNS4_8identityESZ_S19_vS1A_EENS_8epilogue10collective18CollectiveEpilogueINS1C_23Sm100TmaWarpSpecializedILi3ELi2ELi32ELb1ELb0EEEJSH_NS5_IJNSS_ISE_SB_EENSS_ISG_SB_EEEEESI_SJ_SI_SJ_NS1C_6fusion15FusionCallbacksIS1G_NS1K_17LinearCombinationISI_fSI_fLNS_15FloatRoundStyleE2EEESH_S1J_JEEENS4_5SM1004TMEM4LOAD26SM100_TMEM_LOAD_32dp32b32xESZ_S19_NS4_39AutoVectorizingCopyWithAssumedAlignmentILi128EEENS4_14SM90_TMA_STOREES19_S1V_S1V_EEEvvEEEEvNT_6ParamsE)
        /*0008*/ 	.word	0x0000006f


	//----- nvinfo : EIATTR_FRAME_SIZE
	.align		4
.L_19:
        /*000c*/ 	.byte	0x04, 0x11
        /*000e*/ 	.short	(.L_21 - .L_20)
	.align		4
.L_20:
        /*0010*/ 	.word	index@($__internal_2_$__cuda_sm10x_tcgen05_guardrail_trap_unallocated_columns_being_dealloced)
        /*0014*/ 	.word	0x00000000


	//----- nvinfo : EIATTR_FRAME_SIZE
	.align		4
.L_21:
        /*0018*/ 	.byte	0x04, 0x11
        /*001a*/ 	.short	(.L_23 - .L_22)
	.align		4
.L_22:
        /*001c*/ 	.word	index@($__internal_1_$__cuda_sm10x_tcgen05_guardrail_trap_phase_invalid_during_alloc)
        /*0020*/ 	.word	0x00000000


	//----- nvinfo : EIATTR_FRAME_SIZE
	.align		4
.L_23:
        /*0024*/ 	.byte	0x04, 0x11
        /*0026*/ 	.short	(.L_25 - .L_24)
	.align		4
.L_24:
        /*0028*/ 	.word	index@($__internal_0_$__cuda_sm10x_tcgen05_guardrail_trap_col_being_dealloced_not_returned_by_alloc)
        /*002c*/ 	.word	0x00000000


	//----- nvinfo : EIATTR_FRAME_SIZE
	.align		4
.L_25:
        /*0030*/ 	.byte	0x04, 0x11
        /*0032*/ 	.short	(.L_27 - .L_26)
	.align		4
.L_26:
        /*0034*/ 	.word	index@(_ZN7cutlass13device_kernelINS_4gemm6kernel13GemmUniversalIN4cute5tupleIJiiiiEEENS1_10collective13CollectiveMmaINS1_35MainloopSm100TmaUmmaWarpSpecializedILi5ELi2ELi4ENS5_IJNS4_1CILi1EEESB_SB_EEEEENS5_IJNSA_ILi128EEENSA_ILi64EEENSA_ILi32EEEEEENS_10bfloat16_tENS5_IJlSB_lEEESI_SJ_NS4_8TiledMMAINS4_8MMA_AtomIJNS4_20SM100_MMA_F16BF16_SSISI_SI_fLi128ELi64ELNS4_4UMMA5MajorE0ELSO_0ELNSN_7ScaleInE0ELSP_0EEEEEENS4_6LayoutISC_NS5_IJNSA_ILi0EEEST_ST_EEEEENS5_IJNS4_10UnderscoreESW_SW_EEEEENS4_13SM90_TMA_LOADENS4_14ComposedLayoutINS4_7SwizzleILi2ELi4ELi3EEENS4_18smem_ptr_flag_bitsILi16EEENSS_INS5_IJNSA_ILi8EEESG_EEENS5_IJSG_SB_EEEEEEEvNS4_8identityESZ_S19_vS1A_EENS_8epilogue10collective18CollectiveEpilogueINS1C_23Sm100TmaWarpSpecializedILi3ELi2ELi32ELb1ELb0EEEJSH_NS5_IJNSS_ISE_SB_EENSS_ISG_SB_EEEEESI_SJ_SI_SJ_NS1C_6fusion15FusionCallbacksIS1G_NS1K_17LinearCombinationISI_fSI_fLNS_15FloatRoundStyleE2EEESH_S1J_JEEENS4_5SM1004TMEM4LOAD26SM100_TMEM_LOAD_32dp32b32xESZ_S19_NS4_39AutoVectorizingCopyWithAssumedAlignmentILi128EEENS4_14SM90_TMA_STOREES19_S1V_S1V_EEEvvEEEEvNT_6ParamsE)
        /*0038*/ 	.word	0x00000000


	//----- nvinfo : EIATTR_MIN_STACK_SIZE
	.align		4
.L_27:
        /*003c*/ 	.byte	0x04, 0x12
        /*003e*/ 	.short	(.L_29 - .L_28)
	.align		4
.L_28:
        /*0040*/ 	.word	index@(_ZN7cutlass13device_kernelINS_4gemm6kernel13GemmUniversalIN4cute5tupleIJiiiiEEENS1_10collective13CollectiveMmaINS1_35MainloopSm100TmaUmmaWarpSpecializedILi5ELi2ELi4ENS5_IJNS4_1CILi1EEESB_SB_EEEEENS5_IJNSA_ILi128EEENSA_ILi64EEENSA_ILi32EEEEEENS_10bfloat16_tENS5_IJlSB_lEEESI_SJ_NS4_8TiledMMAINS4_8MMA_AtomIJNS4_20SM100_MMA_F16BF16_SSISI_SI_fLi128ELi64ELNS4_4UMMA5MajorE0ELSO_0ELNSN_7ScaleInE0ELSP_0EEEEEENS4_6LayoutISC_NS5_IJNSA_ILi0EEEST_ST_EEEEENS5_IJNS4_10UnderscoreESW_SW_EEEEENS4_13SM90_TMA_LOADENS4_14ComposedLayoutINS4_7SwizzleILi2ELi4ELi3EEENS4_18smem_ptr_flag_bitsILi16EEENSS_INS5_IJNSA_ILi8EEESG_EEENS5_IJSG_SB_EEEEEEEvNS4_8identityESZ_S19_vS1A_EENS_8epilogue10collective18CollectiveEpilogueINS1C_23Sm100TmaWarpSpecializedILi3ELi2ELi32ELb1ELb0EEEJSH_NS5_IJNSS_ISE_SB_EENSS_ISG_SB_EEEEESI_SJ_SI_SJ_NS1C_6fusion15FusionCallbacksIS1G_NS1K_17LinearCombinationISI_fSI_fLNS_15FloatRoundStyleE2EEESH_S1J_JEEENS4_5SM1004TMEM4LOAD26SM100_TMEM_LOAD_32dp32b32xESZ_S19_NS4_39AutoVectorizingCopyWithAssumedAlignmentILi128EEENS4_14SM90_TMA_STOREES19_S1V_S1V_EEEvvEEEEvNT_6ParamsE)
        /*0044*/ 	.word	0x00000000
.L_29:


//--------------------- .nv.compat                --------------------------
	.section	.nv.compat,"",@"SHT_CUDA_COMPAT_INFO"
	.align	4
        /*0000*/ 	.byte	0x02, 0x09, 0x01, 0x00, 0x02, 0x02, 0x02, 0x00, 0x02, 0x05, 0x05, 0x00, 0x03, 0x07, 0x01, 0x01
        /*0010*/ 	.byte	0x02, 0x03, 0x01, 0x00, 0x02, 0x06, 0x01, 0x00, 0x04, 0x0b, 0x08, 0x00, 0x09, 0x00, 0x00, 0x00
        /*0020*/ 	.byte	0x00, 0x00, 0x00, 0x00


//--------------------- .nv.info._ZN7cutlass13device_kernelINS_4gemm6kernel13GemmUniversalIN4cute5tupleIJiiiiEEENS1_10collective13CollectiveMmaINS1_35MainloopSm100TmaUmmaWarpSpecializedILi5ELi2ELi4ENS5_IJNS4_1CILi1EEESB_SB_EEEEENS5_IJNSA_ILi128EEENSA_ILi64EEENSA_ILi32EEEEEENS_10bfloat16_tENS5_IJlSB_lEEESI_SJ_NS4_8TiledMMAINS4_8MMA_AtomIJNS4_20SM100_MMA_F16BF16_SSISI_SI_fLi128ELi64ELNS4_4UMMA5MajorE0ELSO_0ELNSN_7ScaleInE0ELSP_0EEEEEENS4_6LayoutISC_NS5_IJNSA_ILi0EEEST_ST_EEEEENS5_IJNS4_10UnderscoreESW_SW_EEEEENS4_13SM90_TMA_LOADENS4_14ComposedLayoutINS4_7SwizzleILi2ELi4ELi3EEENS4_18smem_ptr_flag_bitsILi16EEENSS_INS5_IJNSA_ILi8EEESG_EEENS5_IJSG_SB_EEEEEEEvNS4_8identityESZ_S19_vS1A_EENS_8epilogue10collective18CollectiveEpilogueINS1C_23Sm100TmaWarpSpecializedILi3ELi2ELi32ELb1ELb0EEEJSH_NS5_IJNSS_ISE_SB_EENSS_ISG_SB_EEEEESI_SJ_SI_SJ_NS1C_6fusion15FusionCallbacksIS1G_NS1K_17LinearCombinationISI_fSI_fLNS_15FloatRoundStyleE2EEESH_S1J_JEEENS4_5SM1004TMEM4LOAD26SM100_TMEM_LOAD_32dp32b32xESZ_S19_NS4_39AutoVectorizingCopyWithAssumedAlignmentILi128EEENS4_14SM90_TMA_STOREES19_S1V_S1V_EEEvvEEEEvNT_6ParamsE --------------------------
	.section	.nv.info._ZN7cutlass13device_kernelINS_4gemm6kernel13GemmUniversalIN4cute5tupleIJiiiiEEENS1_10collective13CollectiveMmaINS1_35MainloopSm100TmaUmmaWarpSpecializedILi5ELi2ELi4ENS5_IJNS4_1CILi1EEESB_SB_EEEEENS5_IJNSA_ILi128EEENSA_ILi64EEENSA_ILi32EEEEEENS_10bfloat16_tENS5_IJlSB_lEEESI_SJ_NS4_8TiledMMAINS4_8MMA_AtomIJNS4_20SM100_MMA_F16BF16_SSISI_SI_fLi128ELi64ELNS4_4UMMA5MajorE0ELSO_0ELNSN_7ScaleInE0ELSP_0EEEEEENS4_6LayoutISC_NS5_IJNSA_ILi0EEEST_ST_EEEEENS5_IJNS4_10UnderscoreESW_SW_EEEEENS4_13SM90_TMA_LOADENS4_14ComposedLayoutINS4_7SwizzleILi2ELi4ELi3EEENS4_18smem_ptr_flag_bitsILi16EEENSS_INS5_IJNSA_ILi8EEESG_EEENS5_IJSG_SB_EEEEEEEvNS4_8identityESZ_S19_vS1A_EENS_8epilogue10collective18CollectiveEpilogueINS1C_23Sm100TmaWarpSpecializedILi3ELi2ELi32ELb1ELb0EEEJSH_NS5_IJNSS_ISE_SB_EENSS_ISG_SB_EEEEESI_SJ_SI_SJ_NS1C_6fusion15FusionCallbacksIS1G_NS1K_17LinearCombinationISI_fSI_fLNS_15FloatRoundStyleE2EEESH_S1J_JEEENS4_5SM1004TMEM4LOAD26SM100_TMEM_LOAD_32dp32b32xESZ_S19_NS4_39AutoVectorizingCopyWithAssumedAlignmentILi128EEENS4_14SM90_TMA_STOREES19_S1V_S1V_EEEvvEEEEvNT_6ParamsE,"",@"SHT_CUDA_INFO"
	.sectionflags	@""
	.align	4


	//----- nvinfo : EIATTR_CUDA_API_VERSION
	.align		4
        /*0000*/ 	.byte	0x04, 0x37
        /*0002*/ 	.short	(.L_31 - .L_30)
.L_30:
        /*0004*/ 	.word	0x00000082


	//----- nvinfo : EIATTR_KPARAM_INFO
	.align		4
.L_31:
        /*0008*/ 	.byte	0x04, 0x17
        /*000a*/ 	.short	(.L_33 - .L_32)
.L_32:
        /*000c*/ 	.word	0x00000000
        /*0010*/ 	.short	0x0000
        /*0012*/ 	.short	0x0000
        /*0014*/ 	.byte	0x00, 0xf0, 0x01, 0x20


	//----- nvinfo : EIATTR_AT_ENTRY_FRAGMENTS
	.align		4
.L_33:
        /*0018*/ 	.byte	0x04, 0x4f
        /*001a*/ 	.short	(.L_35 - .L_34)


	//   ....[0]....
.L_34:
        /*001c*/ 	.word	0x00000006


	//----- nvinfo : EIATTR_RESERVED_SMEM_USED
	.align		4
.L_35:
        /*0020*/ 	.byte	0x01, 0x41
	.zero		2


	//----- nvinfo : EIATTR_SPARSE_MMA_MASK
	.align		4
        /*0024*/ 	.byte	0x03, 0x50
        /*0026*/ 	.short	0x0000


	//----- nvinfo : EIATTR_TCGEN05_1CTA_USED
	.align		4
        /*0028*/ 	.byte	0x01, 0x51
	.zero		2


	//----- nvinfo : EIATTR_MAXREG_COUNT
	.align		4
        /*002c*/ 	.byte	0x03, 0x1b
        /*002e*/ 	.short	0x00ff


	//----- nvinfo : EIATTR_NUM_BARRIERS
	.align		4
        /*0030*/ 	.byte	0x02, 0x4c
        /*0032*/ 	.byte	0x07
	.zero		1


	//----- nvinfo : EIATTR_EXTERNS
	.align		4
        /*0034*/ 	.byte	0x04, 0x0f
        /*0036*/ 	.short	(.L_37 - .L_36)


	//   ....[0]....
	.align		4
.L_36:
        /*0038*/ 	.word	index@(__assertfail)


	//----- nvinfo : EIATTR_MERCURY_ISA_VERSION
	.align		4
.L_37:
        /*003c*/ 	.byte	0x03, 0x5f
        /*003e*/ 	.short	0x0101


	//----- nvinfo : EIATTR_INT_WARP_WIDE_INSTR_OFFSETS
	.align		4
        /*0040*/ 	.byte	0x04, 0x31
        /*0042*/ 	.short	(.L_39 - .L_38)


	//   ....[0]....
.L_38:
        /*0044*/ 	.word	0x00001de0


	//   ....[1]....
        /*0048*/ 	.word	0x000037d0


	//   ....[2]....
        /*004c*/ 	.word	0x00003800


	//   ....[3]....
        /*0050*/ 	.word	0x00003850


	//   ....[4]....
        /*0054*/ 	.word	0x00004140


	//   ....[5]....
        /*0058*/ 	.word	0x00004160


	//   ....[6]....
        /*005c*/ 	.word	0x00004430


	//   ....[7]....
        /*0060*/ 	.word	0x00004560


	//----- nvinfo : EIATTR_COOP_GROUP_MASK_REGIDS
	.align		4
.L_39:
        /*0064*/ 	.byte	0x04, 0x29
        /*0066*/ 	.short	(.L_41 - .L_40)


	//   ....[0]....
.L_40:
        /*0068*/ 	.word	0xffffffff


	//   ....[1]....
        /*006c*/ 	.word	0xffffffff


	//   ....[2]....
        /*0070*/ 	.word	0xffffffff


	//   ....[3]....
        /*0074*/ 	.word	0xffffffff


	//   ....[4]....
        /*0078*/ 	.word	0xffffffff


	//   ....[5]....
        /*007c*/ 	.word	0xffffffff


	//   ....[6]....
        /*0080*/ 	.word	0xffffffff


	//   ....[7]....
        /*0084*/ 	.word	0xffffffff


	//   ....[8]....
        /*0088*/ 	.word	0xffffffff


	//   ....[9]....
        /*008c*/ 	.word	0xffffffff


	//   ....[10]....
        /*0090*/ 	.word	0xffffffff


	//   ....[11]....
        /*0094*/ 	.word	0xffffffff


	//   ....[12]....
        /*0098*/ 	.word	0xffffffff


	//----- nvinfo : EIATTR_COOP_GROUP_INSTR_OFFSETS
	.align		4
.L_41:
        /*009c*/ 	.byte	0x04, 0x28
        /*009e*/ 	.short	(.L_43 - .L_42)


	//   ....[0]....
.L_42:
        /*00a0*/ 	.word	0x00000090


	//   ....[1]....
        /*00a4*/ 	.word	0x000004d0


	//   ....[2]....
        /*00a8*/ 	.word	0x00000660


	//   ....[3]....
        /*00ac*/ 	.word	0x000007e0


	//   ....[4]....
        /*00b0*/ 	.word	0x000008e0


	//   ....[5]....
        /*00b4*/ 	.word	0x00000a50


	//   ....[6]....
        /*00b8*/ 	.word	0x00000bf0


	//   ....[7]....
        /*00bc*/ 	.word	0x00001cc0


	//   ....[8]....
        /*00c0*/ 	.word	0x00002b30


	//   ....[9]....
        /*00c4*/ 	.word	0x00002d40


	//   ....[10]....
        /*00c8*/ 	.word	0x00002d70


	//   ....[11]....
        /*00cc*/ 	.word	0x000036c0


	//   ....[12]....
        /*00d0*/ 	.word	0x000038f0


	//----- nvinfo : EIATTR_VRC_CTA_INIT_COUNT
	.align		4
.L_43:
        /*00d4*/ 	.byte	0x02, 0x4a
        /*00d6*/ 	.byte	0x80
	.zero		1


	//----- nvinfo : EIATTR_SYSCALL_OFFSETS
	.align		4
        /*00d8*/ 	.byte	0x04, 0x46
        /*00da*/ 	.short	(.L_45 - .L_44)


	//   ....[0]....
.L_44:
        /*00dc*/ 	.word	0x00005110


	//   ....[1]....
        /*00e0*/ 	.word	0x00005200


	//   ....[2]....
        /*00e4*/ 	.word	0x00005a40


	//   ....[3]....
        /*00e8*/ 	.word	0x000066f0


	//----- nvinfo : EIATTR_MBARRIER_INSTR_OFFSETS
	.align		4
.L_45:
        /*00ec*/ 	.byte	0x04, 0x39
        /*00ee*/ 	.short	(.L_47 - .L_46)


	//   ....[0]....
.L_46:
        /*00f0*/ 	.word	0x000005b0
        /*00f4*/ 	.word	0x000000ff
        /*00f8*/ 	.word	0x00000000
        /*00fc*/ 	.short	0x0100
        /*00fe*/ 	.byte	0x05
	.zero		1


	//   ....[1]....
        /*0100*/ 	.word	0x000005c0
        /*0104*/ 	.word	0x000000ff
        /*0108*/ 	.word	0x00000028
        /*010c*/ 	.short	0x0100
        /*010e*/ 	.byte	0x05
	.zero		1


	//   ....[2]....
        /*0110*/ 	.word	0x000005d0
        /*0114*/ 	.word	0x000000ff
        /*0118*/ 	.word	0x00000008
        /*011c*/ 	.short	0x0100
        /*011e*/ 	.byte	0x05
	.zero		1


	//   ....[3]....
        /*0120*/ 	.word	0x000005e0
        /*0124*/ 	.word	0x000000ff
        /*0128*/ 	.word	0x00000030
        /*012c*/ 	.short	0x0100
        /*012e*/ 	.byte	0x05
	.zero		1


	//   ....[4]....
        /*0130*/ 	.word	0x000005f0
        /*0134*/ 	.word	0x000000ff
        /*0138*/ 	.word	0x00000010
        /*013c*/ 	.short	0x0100
        /*013e*/ 	.byte	0x05
	.zero		1


	//   ....[5]....
        /*0140*/ 	.word	0x00000600
        /*0144*/ 	.word	0x000000ff
        /*0148*/ 	.word	0x00000038
        /*014c*/ 	.short	0x0100
        /*014e*/ 	.byte	0x05
	.zero		1


	//   ....[6]....
        /*0150*/ 	.word	0x00000610
        /*0154*/ 	.word	0x000000ff
        /*0158*/ 	.word	0x00000018
        /*015c*/ 	.short	0x0100
        /*015e*/ 	.byte	0x05
	.zero		1


	//   ....[7]....
        /*0160*/ 	.word	0x00000620
        /*0164*/ 	.word	0x000000ff
        /*0168*/ 	.word	0x00000040
        /*016c*/ 	.short	0x0100
        /*016e*/ 	.byte	0x05
	.zero		1


	//   ....[8]....
        /*0170*/ 	.word	0x00000630
        /*0174*/ 	.word	0x000000ff
        /*0178*/ 	.word	0x00000020
        /*017c*/ 	.short	0x0100
        /*017e*/ 	.byte	0x05
	.zero		1


	//   ....[9]....
        /*0180*/ 	.word	0x00000640
        /*0184*/ 	.word	0x000000ff
        /*0188*/ 	.word	0x00000048
        /*018c*/ 	.short	0x0100
        /*018e*/ 	.byte	0x05
	.zero		1


	//   ....[10]....
        /*0190*/ 	.word	0x00000770
        /*0194*/ 	.word	0x000000ff
        /*0198*/ 	.word	0x00000050
        /*019c*/ 	.short	0x0100
        /*019e*/ 	.byte	0x07
	.zero		1


	//   ....[11]....
        /*01a0*/ 	.word	0x00000780
        /*01a4*/ 	.word	0x000000ff
        /*01a8*/ 	.word	0x00000068
        /*01ac*/ 	.short	0x0100
        /*01ae*/ 	.byte	0x07
	.zero		1


	//   ....[12]....
        /*01b0*/ 	.word	0x00000790
        /*01b4*/ 	.word	0x000000ff
        /*01b8*/ 	.word	0x00000058
        /*01bc*/ 	.short	0x0100
        /*01be*/ 	.byte	0x07
	.zero		1


	//   ....[13]....
        /*01c0*/ 	.word	0x000007a0
        /*01c4*/ 	.word	0x000000ff
        /*01c8*/ 	.word	0x00000070
        /*01cc*/ 	.short	0x0100
        /*01ce*/ 	.byte	0x07
	.zero		1


	//   ....[14]....
        /*01d0*/ 	.word	0x000007b0
        /*01d4*/ 	.word	0x000000ff
        /*01d8*/ 	.word	0x00000060
        /*01dc*/ 	.short	0x0100
        /*01de*/ 	.byte	0x07
	.zero		1


	//   ....[15]....
        /*01e0*/ 	.word	0x000007c0
        /*01e4*/ 	.word	0x000000ff
        /*01e8*/ 	.word	0x00000078
        /*01ec*/ 	.short	0x0100
        /*01ee*/ 	.byte	0x07
	.zero		1


	//   ....[16]....
        /*01f0*/ 	.word	0x000008b0
        /*01f4*/ 	.word	0x000000ff
        /*01f8*/ 	.word	0x00000080
        /*01fc*/ 	.short	0x0100
        /*01fe*/ 	.byte	0x05
	.zero		1


	//   ....[17]....
        /*0200*/ 	.word	0x000008c0
        /*0204*/ 	.word	0x000000ff
        /*0208*/ 	.word	0x00000088
        /*020c*/ 	.short	0x0100
        /*020e*/ 	.byte	0x05
	.zero		1


	//   ....[18]....
        /*0210*/ 	.word	0x00000a00
        /*0214*/ 	.word	0x000000ff
        /*0218*/ 	.word	0x00000090
        /*021c*/ 	.short	0x0100
        /*021e*/ 	.byte	0x05
	.zero		1


	//   ....[19]....
        /*0220*/ 	.word	0x00000a10
        /*0224*/ 	.word	0x000000ff
        /*0228*/ 	.word	0x000000a0
        /*022c*/ 	.short	0x0100
        /*022e*/ 	.byte	0x05
	.zero		1


	//   ....[20]....
        /*0230*/ 	.word	0x00000a20
        /*0234*/ 	.word	0x000000ff
        /*0238*/ 	.word	0x00000098
        /*023c*/ 	.short	0x0100
        /*023e*/ 	.byte	0x05
	.zero		1


	//   ....[21]....
        /*0240*/ 	.word	0x00000a30
        /*0244*/ 	.word	0x000000ff
        /*0248*/ 	.word	0x000000a8
        /*024c*/ 	.short	0x0100
        /*024e*/ 	.byte	0x05
	.zero		1


	//   ....[22]....
        /*0250*/ 	.word	0x00000b60
        /*0254*/ 	.word	0x000000ff
        /*0258*/ 	.word	0x000000b0
        /*025c*/ 	.short	0x0100
        /*025e*/ 	.byte	0x07
	.zero		1


	//   ....[23]....
        /*0260*/ 	.word	0x00000b70
        /*0264*/ 	.word	0x000000ff
        /*0268*/ 	.word	0x000000d0
        /*026c*/ 	.short	0x0100
        /*026e*/ 	.byte	0x07
	.zero		1


	//   ....[24]....
        /*0270*/ 	.word	0x00000b80
        /*0274*/ 	.word	0x000000ff
        /*0278*/ 	.word	0x000000b8
        /*027c*/ 	.short	0x0100
        /*027e*/ 	.byte	0x07
	.zero		1


	//   ....[25]....
        /*0280*/ 	.word	0x00000b90
        /*0284*/ 	.word	0x000000ff
        /*0288*/ 	.word	0x000000d8
        /*028c*/ 	.short	0x0100
        /*028e*/ 	.byte	0x07
	.zero		1


	//   ....[26]....
        /*0290*/ 	.word	0x00000ba0
        /*0294*/ 	.word	0x000000ff
        /*0298*/ 	.word	0x000000c0
        /*029c*/ 	.short	0x0100
        /*029e*/ 	.byte	0x07
	.zero		1


	//   ....[27]....
        /*02a0*/ 	.word	0x00000bb0
        /*02a4*/ 	.word	0x000000ff
        /*02a8*/ 	.word	0x000000e0
        /*02ac*/ 	.short	0x0100
        /*02ae*/ 	.byte	0x07
	.zero		1


	//   ....[28]....
        /*02b0*/ 	.word	0x00000bc0
        /*02b4*/ 	.word	0x000000ff
        /*02b8*/ 	.word	0x000000c8
        /*02bc*/ 	.short	0x0100
        /*02be*/ 	.byte	0x07
	.zero		1


	//   ....[29]....
        /*02c0*/ 	.word	0x00000bd0
        /*02c4*/ 	.word	0x000000ff
        /*02c8*/ 	.word	0x000000e8
        /*02cc*/ 	.short	0x0100
        /*02ce*/ 	.byte	0x07
	.zero		1


	//   ....[30]....
        /*02d0*/ 	.word	0x00000cc0
        /*02d4*/ 	.word	0x000000ff
        /*02d8*/ 	.word	0x000000f0
        /*02dc*/ 	.short	0x0100
        /*02de*/ 	.byte	0x05
	.zero		1


	//   ....[31]....
        /*02e0*/ 	.word	0x00000cd0
        /*02e4*/ 	.word	0x000000ff
        /*02e8*/ 	.word	0x00000100
        /*02ec*/ 	.short	0x0100
        /*02ee*/ 	.byte	0x05
	.zero		1


	//   ....[32]....
        /*02f0*/ 	.word	0x00000ce0
        /*02f4*/ 	.word	0x000000ff
        /*02f8*/ 	.word	0x000000f8
        /*02fc*/ 	.short	0x0100
        /*02fe*/ 	.byte	0x05
	.zero		1


	//   ....[33]....
        /*0300*/ 	.word	0x00000cf0
        /*0304*/ 	.word	0x000000ff
        /*0308*/ 	.word	0x00000108
        /*030c*/ 	.short	0x0100
        /*030e*/ 	.byte	0x05
	.zero		1


	//   ....[34]....
        /*0310*/ 	.word	0x000015c0
        /*0314*/ 	.word	0x00000002
        /*0318*/ 	.word	0x00000100
        /*031c*/ 	.short	0x010a
        /*031e*/ 	.byte	0xff
	.zero		1


	//   ....[35]....
        /*0320*/ 	.word	0x000015f0
        /*0324*/ 	.word	0x00000002
        /*0328*/ 	.word	0x000000f0
        /*032c*/ 	.short	0x0101
        /*032e*/ 	.byte	0xff
	.zero		1


	//   ....[36]....
        /*0330*/ 	.word	0x000016c0
        /*0334*/ 	.word	0x000000ff
        /*0338*/ 	.word	0x00000028
        /*033c*/ 	.short	0x010a
        /*033e*/ 	.byte	0x08
	.zero		1


	//   ....[37]....
        /*0340*/ 	.word	0x00001760
        /*0344*/ 	.word	0x000000ff
        /*0348*/ 	.word	0x00000028
        /*034c*/ 	.short	0x010a
        /*034e*/ 	.byte	0x21
	.zero		1


	//   ....[38]....
        /*0350*/ 	.word	0x000018b0
        /*0354*/ 	.word	0x000000ff
        /*0358*/ 	.word	0x00000028
        /*035c*/ 	.short	0x010a
        /*035e*/ 	.byte	0x08
	.zero		1


	//   ....[39]....
        /*0360*/ 	.word	0x000019c0
        /*0364*/ 	.word	0x000000ff
        /*0368*/ 	.word	0x00000088
        /*036c*/ 	.short	0x0101
        /*036e*/ 	.byte	0x04
	.zero		1


	//   ....[40]....
        /*0370*/ 	.word	0x000019e0
        /*0374*/ 	.word	0x000000ff
        /*0378*/ 	.word	0x00000028
        /*037c*/ 	.short	0x010a
        /*037e*/ 	.byte	0x08
	.zero		1


	//   ....[41]....
        /*0380*/ 	.word	0x00001a60
        /*0384*/ 	.word	0x000000ff
        /*0388*/ 	.word	0x00000028
        /*038c*/ 	.short	0x010a
        /*038e*/ 	.byte	0x11
	.zero		1


	//   ....[42]....
        /*0390*/ 	.word	0x00001bb0
        /*0394*/ 	.word	0x000000ff
        /*0398*/ 	.word	0x00000028
        /*039c*/ 	.short	0x010a
        /*039e*/ 	.byte	0x08
	.zero		1


	//   ....[43]....
        /*03a0*/ 	.word	0x00001cf0
        /*03a4*/ 	.word	0x00000002
        /*03a8*/ 	.word	0x00000090
        /*03ac*/ 	.short	0x010a
        /*03ae*/ 	.byte	0xff
	.zero		1


	//   ....[44]....
        /*03b0*/ 	.word	0x00001db0
        /*03b4*/ 	.word	0x00000002
        /*03b8*/ 	.word	0x00000000
        /*03bc*/ 	.short	0x0101
        /*03be*/ 	.byte	0xff
	.zero		1


	//   ....[45]....
        /*03c0*/ 	.word	0x00002310
        /*03c4*/ 	.word	0x000000ff
        /*03c8*/ 	.word	0x00000000
        /*03cc*/ 	.short	0x010a
        /*03ce*/ 	.byte	0x05
	.zero		1


	//   ....[46]....
        /*03d0*/ 	.word	0x000023a0
        /*03d4*/ 	.word	0x000000ff
        /*03d8*/ 	.word	0x00000000
        /*03dc*/ 	.short	0x010a
        /*03de*/ 	.byte	0x05
	.zero		1


	//   ....[47]....
        /*03e0*/ 	.word	0x00002430
        /*03e4*/ 	.word	0x000000ff
        /*03e8*/ 	.word	0x00000000
        /*03ec*/ 	.short	0x010a
        /*03ee*/ 	.byte	0x05
	.zero		1


	//   ....[48]....
        /*03f0*/ 	.word	0x000024c0
        /*03f4*/ 	.word	0x000000ff
        /*03f8*/ 	.word	0x00000000
        /*03fc*/ 	.short	0x010a
        /*03fe*/ 	.byte	0x05
	.zero		1


	//   ....[49]....
        /*0400*/ 	.word	0x00002560
        /*0404*/ 	.word	0x00000000
        /*0408*/ 	.word	0x00000000
        /*040c*/ 	.short	0x010a
        /*040e*/ 	.byte	0xff
	.zero		1


	//   ....[50]....
        /*0410*/ 	.word	0x00002680
        /*0414*/ 	.word	0x00000000
        /*0418*/ 	.word	0x000000f0
        /*041c*/ 	.short	0x010a
        /*041e*/ 	.byte	0xff
	.zero		1


	//   ....[51]....
        /*0420*/ 	.word	0x000026f0
        /*0424*/ 	.word	0x00000000
        /*0428*/ 	.word	0x00000000
        /*042c*/ 	.short	0x0101
        /*042e*/ 	.byte	0xff
	.zero		1


	//   ....[52]....
        /*0430*/ 	.word	0x00002710
        /*0434*/ 	.word	0x000000ff
        /*0438*/ 	.word	0x000000a0
        /*043c*/ 	.short	0x010a
        /*043e*/ 	.byte	0x05
	.zero		1


	//   ....[53]....
        /*0440*/ 	.word	0x00002830
        /*0444*/ 	.word	0x00000000
        /*0448*/ 	.word	0x00000090
        /*044c*/ 	.short	0x010a
        /*044e*/ 	.byte	0xff
	.zero		1


	//   ....[54]....
        /*0450*/ 	.word	0x00002930
        /*0454*/ 	.word	0x00000000
        /*0458*/ 	.word	0x00000000
        /*045c*/ 	.short	0x0101
        /*045e*/ 	.byte	0xff
	.zero		1


	//   ....[55]....
        /*0460*/ 	.word	0x000029c0
        /*0464*/ 	.word	0x000000ff
        /*0468*/ 	.word	0x000000a0
        /*046c*/ 	.short	0x0106
        /*046e*/ 	.byte	0x05
	.zero		1


	//   ....[56]....
        /*0470*/ 	.word	0x000029e0
        /*0474*/ 	.word	0x000000ff
        /*0478*/ 	.word	0x000000a0
        /*047c*/ 	.short	0x010a
        /*047e*/ 	.byte	0x05
	.zero		1


	//   ....[57]....
        /*0480*/ 	.word	0x00002a70
        /*0484*/ 	.word	0x000000ff
        /*0488*/ 	.word	0x000000a0
        /*048c*/ 	.short	0x0106
        /*048e*/ 	.byte	0x04
	.zero		1


	//   ....[58]....
        /*0490*/ 	.word	0x00002ab0
        /*0494*/ 	.word	0x00000000
        /*0498*/ 	.word	0x000000a0
        /*049c*/ 	.short	0x010a
        /*049e*/ 	.byte	0xff
	.zero		1


	//   ....[59]....
        /*04a0*/ 	.word	0x00002fb0
        /*04a4*/ 	.word	0x00000000
        /*04a8*/ 	.word	0x00000090
        /*04ac*/ 	.short	0x010a
        /*04ae*/ 	.byte	0xff
	.zero		1


	//   ....[60]....
        /*04b0*/ 	.word	0x000030c0
        /*04b4*/ 	.word	0x00000003
        /*04b8*/ 	.word	0x00000000
        /*04bc*/ 	.short	0x0101
        /*04be*/ 	.byte	0xff
	.zero		1


	//   ....[61]....
        /*04c0*/ 	.word	0x000030d0
        /*04c4*/ 	.word	0x000000ff
        /*04c8*/ 	.word	0x00000000
        /*04cc*/ 	.short	0x010a
        /*04ce*/ 	.byte	0x04
	.zero		1


	//   ....[62]....
        /*04d0*/ 	.word	0x000030f0
        /*04d4*/ 	.word	0x000000ff
        /*04d8*/ 	.word	0x000000d0
        /*04dc*/ 	.short	0x010a
        /*04de*/ 	.byte	0x08
	.zero		1


	//   ....[63]....
        /*04e0*/ 	.word	0x000031c0
        /*04e4*/ 	.word	0x000000ff
        /*04e8*/ 	.word	0x00000000
        /*04ec*/ 	.short	0x010a
        /*04ee*/ 	.byte	0x07
	.zero		1


	//   ....[64]....
        /*04f0*/ 	.word	0x00003300
        /*04f4*/ 	.word	0x000000ff
        /*04f8*/ 	.word	0x00000000
        /*04fc*/ 	.short	0x010a
        /*04fe*/ 	.byte	0x04
	.zero		1


	//   ....[65]....
        /*0500*/ 	.word	0x000034f0
        /*0504*/ 	.word	0x000000ff
        /*0508*/ 	.word	0x00000000
        /*050c*/ 	.short	0x010a
        /*050e*/ 	.byte	0x05
	.zero		1


	//   ....[66]....
        /*0510*/ 	.word	0x00003580
        /*0514*/ 	.word	0x000000ff
        /*0518*/ 	.word	0x00000000
        /*051c*/ 	.short	0x010a
        /*051e*/ 	.byte	0x05
	.zero		1


	//   ....[67]....
        /*0520*/ 	.word	0x00003610
        /*0524*/ 	.word	0x000000ff
        /*0528*/ 	.word	0x00000000
        /*052c*/ 	.short	0x010a
        /*052e*/ 	.byte	0x05
	.zero		1


	//   ....[68]....
        /*0530*/ 	.word	0x000036a0
        /*0534*/ 	.word	0x000000ff
        /*0538*/ 	.word	0x00000000
        /*053c*/ 	.short	0x010a
        /*053e*/ 	.byte	0x07
	.zero		1


	//   ....[69]....
        /*0540*/ 	.word	0x00003ae0
        /*0544*/ 	.word	0x00000000
        /*0548*/ 	.word	0x00000090
        /*054c*/ 	.short	0x010a
        /*054e*/ 	.byte	0xff
	.zero		1


	//   ....[70]....
        /*0550*/ 	.word	0x00003ba0
        /*0554*/ 	.word	0x00000000
        /*0558*/ 	.word	0x00000000
        /*055c*/ 	.short	0x0101
        /*055e*/ 	.byte	0xff
	.zero		1


	//   ....[71]....
        /*0560*/ 	.word	0x00003ec0
        /*0564*/ 	.word	0x000000ff
        /*0568*/ 	.word	0x00000088
        /*056c*/ 	.short	0x010a
        /*056e*/ 	.byte	0x07
	.zero		1


	//   ....[72]....
        /*0570*/ 	.word	0x000040e0
        /*0574*/ 	.word	0x000000ff
        /*0578*/ 	.word	0x00000068
        /*057c*/ 	.short	0x010a
        /*057e*/ 	.byte	0x0f
	.zero		1


	//   ....[73]....
        /*0580*/ 	.word	0x000042e0
        /*0584*/ 	.word	0x000000ff
        /*0588*/ 	.word	0x00000050
        /*058c*/ 	.short	0x010b
        /*058e*/ 	.byte	0x0f
	.zero		1


	//   ....[74]....
        /*0590*/ 	.word	0x00004330
        /*0594*/ 	.word	0x000000ff
        /*0598*/ 	.word	0x00000000
        /*059c*/ 	.short	0x0101
        /*059e*/ 	.byte	0x10
	.zero		1


	//   ....[75]....
        /*05a0*/ 	.word	0x00004370
        /*05a4*/ 	.word	0x000000ff
        /*05a8*/ 	.word	0x00000068
        /*05ac*/ 	.short	0x010a
        /*05ae*/ 	.byte	0x0d
	.zero		1


	//   ....[76]....
        /*05b0*/ 	.word	0x000045b0
        /*05b4*/ 	.word	0x000000ff
        /*05b8*/ 	.word	0x00000050
        /*05bc*/ 	.short	0x010b
        /*05be*/ 	.byte	0x0d
	.zero		1


	//   ....[77]....
        /*05c0*/ 	.word	0x00004620
        /*05c4*/ 	.word	0x000000ff
        /*05c8*/ 	.word	0x00000000
        /*05cc*/ 	.short	0x0101
        /*05ce*/ 	.byte	0x0f
	.zero		1


	//   ....[78]....
        /*05d0*/ 	.word	0x00004670
        /*05d4*/ 	.word	0x000000ff
        /*05d8*/ 	.word	0x00000000
        /*05dc*/ 	.short	0x010a
        /*05de*/ 	.byte	0x04
	.zero		1


	//   ....[79]....
        /*05e0*/ 	.word	0x00004700
        /*05e4*/ 	.word	0x000000ff
        /*05e8*/ 	.word	0x00000000
        /*05ec*/ 	.short	0x010a
        /*05ee*/ 	.byte	0x04
	.zero		1


	//   ....[80]....
        /*05f0*/ 	.word	0x000047a0
        /*05f4*/ 	.word	0x00000000
        /*05f8*/ 	.word	0x00000000
        /*05fc*/ 	.short	0x010a
        /*05fe*/ 	.byte	0xff
	.zero		1


	//   ....[81]....
        /*0600*/ 	.word	0x00004ae0
        /*0604*/ 	.word	0x00000000
        /*0608*/ 	.word	0x00000090
        /*060c*/ 	.short	0x010a
        /*060e*/ 	.byte	0xff
	.zero		1


	//   ....[82]....
        /*0610*/ 	.word	0x00004bf0
        /*0614*/ 	.word	0x00000000
        /*0618*/ 	.word	0x00000000
        /*061c*/ 	.short	0x0101
        /*061e*/ 	.byte	0xff
	.zero		1


	//   ....[83]....
        /*0620*/ 	.word	0x00005690
        /*0624*/ 	.word	0x00000000
        /*0628*/ 	.word	0x00000050
        /*062c*/ 	.short	0x010a
        /*062e*/ 	.byte	0xff
	.zero		1


	//   ....[84]....
        /*0630*/ 	.word	0x00005700
        /*0634*/ 	.word	0x00000049
        /*0638*/ 	.word	0x000000b0
        /*063c*/ 	.short	0x010a
        /*063e*/ 	.byte	0xff
	.zero		1


	//   ....[85]....
        /*0640*/ 	.word	0x000057f0
        /*0644*/ 	.word	0x00000000
        /*0648*/ 	.word	0x00000050
        /*064c*/ 	.short	0x010a
        /*064e*/ 	.byte	0xff
	.zero		1


	//   ....[86]....
        /*0650*/ 	.word	0x00005920
        /*0654*/ 	.word	0x00000049
        /*0658*/ 	.word	0x000000b0
        /*065c*/ 	.short	0x010a
        /*065e*/ 	.byte	0xff
	.zero		1


	//   ....[87]....
        /*0660*/ 	.word	0x00006430
        /*0664*/ 	.word	0x00000000
        /*0668*/ 	.word	0x00000000
        /*066c*/ 	.short	0x0101
        /*066e*/ 	.byte	0xff
	.zero		1


	//   ....[88]....
        /*0670*/ 	.word	0x00006440
        /*0674*/ 	.word	0x00000002
        /*0678*/ 	.word	0x00000050
        /*067c*/ 	.short	0x010a
        /*067e*/ 	.byte	0xff
	.zero		1


	//   ....[89]....
        /*0680*/ 	.word	0x00006510
        /*0684*/ 	.word	0x00000002
        /*0688*/ 	.word	0x00000050
        /*068c*/ 	.short	0x010a
        /*068e*/ 	.byte	0xff
	.zero		1


	//   ....[90]....
        /*0690*/ 	.word	0x00006880
        /*0694*/ 	.word	0x000000ff
        /*0698*/ 	.word	0x00000000
        /*069c*/ 	.short	0x0101
        /*069e*/ 	.byte	0x05
	.zero		1


	//   ....[91]....
        /*06a0*/ 	.word	0x000071b0
        /*06a4*/ 	.word	0x00000000
        /*06a8*/ 	.word	0x00000000
        /*06ac*/ 	.short	0x0101
        /*06ae*/ 	.byte	0xff
	.zero		1


	//   ....[92]....
        /*06b0*/ 	.word	0x00007420
        /*06b4*/ 	.word	0x000000ff
        /*06b8*/ 	.word	0x00000000
        /*06bc*/ 	.short	0x0101
        /*06be*/ 	.byte	0x04
	.zero		1


	//   ....[93]....
        /*06c0*/ 	.word	0x00007440
        /*06c4*/ 	.word	0x00000002
        /*06c8*/ 	.word	0x00000100
        /*06cc*/ 	.short	0x010a
        /*06ce*/ 	.byte	0xff
	.zero		1


	//   ....[94]....
        /*06d0*/ 	.word	0x000074a0
        /*06d4*/ 	.word	0x00000002
        /*06d8*/ 	.word	0x00000028
        /*06dc*/ 	.short	0x010a
        /*06de*/ 	.byte	0xff
	.zero		1


	//   ....[95]....
        /*06e0*/ 	.word	0x00007500
        /*06e4*/ 	.word	0x00000002
        /*06e8*/ 	.word	0x00000028
        /*06ec*/ 	.short	0x010a
        /*06ee*/ 	.byte	0xff
	.zero		1


	//   ....[96]....
        /*06f0*/ 	.word	0x00007550
        /*06f4*/ 	.word	0x00000002
        /*06f8*/ 	.word	0x00000090
        /*06fc*/ 	.short	0x010a
        /*06fe*/ 	.byte	0xff
	.zero		1


	//   ....[97]....
        /*0700*/ 	.word	0x000075b0
        /*0704*/ 	.word	0x00000000
        /*0708*/ 	.word	0x00000000
        /*070c*/ 	.short	0x010a
        /*070e*/ 	.byte	0xff
	.zero		1


	//   ....[98]....
        /*0710*/ 	.word	0x00007610
        /*0714*/ 	.word	0x00000000
        /*0718*/ 	.word	0x00000000
        /*071c*/ 	.short	0x010a
        /*071e*/ 	.byte	0xff
	.zero		1


	//   ....[99]....
        /*0720*/ 	.word	0x00007670
        /*0724*/ 	.word	0x00000000
        /*0728*/ 	.word	0x00000000
        /*072c*/ 	.short	0x010a
        /*072e*/ 	.byte	0xff
	.zero		1


	//   ....[100]....
        /*0730*/ 	.word	0x000076d0
        /*0734*/ 	.word	0x00000000
        /*0738*/ 	.word	0x00000000
        /*073c*/ 	.short	0x010a
        /*073e*/ 	.byte	0xff
	.zero		1


	//   ....[101]....
        /*0740*/ 	.word	0x00007720
        /*0744*/ 	.word	0x00000000
        /*0748*/ 	.word	0x000000f0
        /*074c*/ 	.short	0x010a
        /*074e*/ 	.byte	0xff
	.zero		1


	//   ....[102]....
        /*0750*/ 	.word	0x00007780
        /*0754*/ 	.word	0x00000000
        /*0758*/ 	.word	0x000000a0
        /*075c*/ 	.short	0x010a
        /*075e*/ 	.byte	0xff
	.zero		1


	//   ....[103]....
        /*0760*/ 	.word	0x000077d0
        /*0764*/ 	.word	0x00000000
        /*0768*/ 	.word	0x00000090
        /*076c*/ 	.short	0x010a
        /*076e*/ 	.byte	0xff
	.zero		1


	//   ....[104]....
        /*0770*/ 	.word	0x00007830
        /*0774*/ 	.word	0x00000000
        /*0778*/ 	.word	0x000000a0
        /*077c*/ 	.short	0x010a
        /*077e*/ 	.byte	0xff
	.zero		1


	//   ....[105]....
        /*0780*/ 	.word	0x00007880
        /*0784*/ 	.word	0x00000000
        /*0788*/ 	.word	0x00000090
        /*078c*/ 	.short	0x010a
        /*078e*/ 	.byte	0xff
	.zero		1


	//   ....[106]....
        /*0790*/ 	.word	0x000078e0
        /*0794*/ 	.word	0x00000002
        /*0798*/ 	.word	0x000000d0
        /*079c*/ 	.short	0x010a
        /*079e*/ 	.byte	0xff
	.zero		1


	//   ....[107]....
        /*07a0*/ 	.word	0x00007940
        /*07a4*/ 	.word	0x00000000
        /*07a8*/ 	.word	0x00000000
        /*07ac*/ 	.short	0x010a
        /*07ae*/ 	.byte	0xff
	.zero		1


	//   ....[108]....
        /*07b0*/ 	.word	0x000079a0
        /*07b4*/ 	.word	0x00000000
        /*07b8*/ 	.word	0x00000000
        /*07bc*/ 	.short	0x010a
        /*07be*/ 	.byte	0xff
	.zero		1


	//   ....[109]....
        /*07c0*/ 	.word	0x00007a00
        /*07c4*/ 	.word	0x00000000
        /*07c8*/ 	.word	0x00000000
        /*07cc*/ 	.short	0x010a
        /*07ce*/ 	.byte	0xff
	.zero		1


	//   ....[110]....
        /*07d0*/ 	.word	0x00007a60
        /*07d4*/ 	.word	0x00000000
        /*07d8*/ 	.word	0x00000000
        /*07dc*/ 	.short	0x010a
        /*07de*/ 	.byte	0xff
	.zero		1


	//   ....[111]....
        /*07e0*/ 	.word	0x00007ac0
        /*07e4*/ 	.word	0x00000000
        /*07e8*/ 	.word	0x00000000
        /*07ec*/ 	.short	0x010a
        /*07ee*/ 	.byte	0xff
	.zero		1


	//   ....[112]....
        /*07f0*/ 	.word	0x00007b10
        /*07f4*/ 	.word	0x00000000
        /*07f8*/ 	.word	0x00000090
        /*07fc*/ 	.short	0x010a
        /*07fe*/ 	.byte	0xff
	.zero		1


	//   ....[113]....
        /*0800*/ 	.word	0x00007b70
        /*0804*/ 	.word	0x00000000
        /*0808*/ 	.word	0x00000088
        /*080c*/ 	.short	0x010a
        /*080e*/ 	.byte	0xff
	.zero		1


	//   ....[114]....
        /*0810*/ 	.word	0x00007bd0
        /*0814*/ 	.word	0x00000000
        /*0818*/ 	.word	0x00000068
        /*081c*/ 	.short	0x010a
        /*081e*/ 	.byte	0xff
	.zero		1


	//   ....[115]....
        /*0820*/ 	.word	0x00007c30
        /*0824*/ 	.word	0x00000000
        /*0828*/ 	.word	0x00000068
        /*082c*/ 	.short	0x010a
        /*082e*/ 	.byte	0xff
	.zero		1


	//   ....[116]....
        /*0830*/ 	.word	0x00007c90
        /*0834*/ 	.word	0x00000000
        /*0838*/ 	.word	0x00000000
        /*083c*/ 	.short	0x010a
        /*083e*/ 	.byte	0xff
	.zero		1


	//   ....[117]....
        /*0840*/ 	.word	0x00007cf0
        /*0844*/ 	.word	0x00000000
        /*0848*/ 	.word	0x00000000
        /*084c*/ 	.short	0x010a
        /*084e*/ 	.byte	0xff
	.zero		1


	//   ....[118]....
        /*0850*/ 	.word	0x00007d40
        /*0854*/ 	.word	0x00000000
        /*0858*/ 	.word	0x00000090
        /*085c*/ 	.short	0x010a
        /*085e*/ 	.byte	0xff
	.zero		1


	//   ....[119]....
        /*0860*/ 	.word	0x00007d90
        /*0864*/ 	.word	0x00000000
        /*0868*/ 	.word	0x00000050
        /*086c*/ 	.short	0x010a
        /*086e*/ 	.byte	0xff
	.zero		1


	//   ....[120]....
        /*0870*/ 	.word	0x00007de0
        /*0874*/ 	.word	0x00000049
        /*0878*/ 	.word	0x000000b0
        /*087c*/ 	.short	0x010a
        /*087e*/ 	.byte	0xff
	.zero		1


	//   ....[121]....
        /*0880*/ 	.word	0x00007e30
        /*0884*/ 	.word	0x00000002
        /*0888*/ 	.word	0x00000050
        /*088c*/ 	.short	0x010a
        /*088e*/ 	.byte	0xff
	.zero		1


	//----- nvinfo : EIATTR_NUM_MBARRIERS
	.align		4
.L_47:
        /*0890*/ 	.byte	0x03, 0x38
        /*0892*/ 	.short	0x0022


	//----- nvinfo : EIATTR_EXIT_INSTR_OFFSETS
	.align		4
        /*0894*/ 	.byte	0x04, 0x1c
        /*0896*/ 	.short	(.L_49 - .L_48)


	//   ....[0]....
.L_48:
        /*0898*/ 	.word	0x00002590


	//   ....[1]....
        /*089c*/ 	.word	0x00002a80


	//   ....[2]....
        /*08a0*/ 	.word	0x00002ae0


	//   ....[3]....
        /*08a4*/ 	.word	0x00003900


	//   ....[4]....
        /*08a8*/ 	.word	0x000047d0


	//   ....[5]....
        /*08ac*/ 	.word	0x00004810


	//   ....[6]....
        /*08b0*/ 	.word	0x00007310


	//   ....[7]....
        /*08b4*/ 	.word	0x00007390


	//   ....[8]....
        /*08b8*/ 	.word	0x000073c0


	//   ....[9]....
        /*08bc*/ 	.word	0x00007430


	//----- nvinfo : EIATTR_MAX_THREADS
	.align		4
.L_49:
        /*08c0*/ 	.byte	0x04, 0x05
        /*08c2*/ 	.short	(.L_51 - .L_50)
.L_50:
        /*08c4*/ 	.word	0x00000100
        /*08c8*/ 	.word	0x00000001
        /*08cc*/ 	.word	0x00000001


	//----- nvinfo : EIATTR_CRS_STACK_SIZE
	.align		4
.L_51:
        /*08d0*/ 	.byte	0x04, 0x1e
        /*08d2*/ 	.short	(.L_53 - .L_52)
.L_52:
        /*08d4*/ 	.word	0x00000000


	//----- nvinfo : EIATTR_CBANK_PARAM_SIZE
	.align		4
.L_53:
        /*08d8*/ 	.byte	0x03, 0x19
        /*08da*/ 	.short	0x0800


	//----- nvinfo : EIATTR_PARAM_CBANK
	.align		4
        /*08dc*/ 	.byte	0x04, 0x0a
        /*08de*/ 	.short	(.L_55 - .L_54)
	.align		4
.L_54:
        /*08e0*/ 	.word	index@(.nv.constant0._ZN7cutlass13device_kernelINS_4gemm6kernel13GemmUniversalIN4cute5tupleIJiiiiEEENS1_10collective13CollectiveMmaINS1_35MainloopSm100TmaUmmaWarpSpecializedILi5ELi2ELi4ENS5_IJNS4_1CILi1EEESB_SB_EEEEENS5_IJNSA_ILi128EEENSA_ILi64EEENSA_ILi32EEEEEENS_10bfloat16_tENS5_IJlSB_lEEESI_SJ_NS4_8TiledMMAINS4_8MMA_AtomIJNS4_20SM100_MMA_F16BF16_SSISI_SI_fLi128ELi64ELNS4_4UMMA5MajorE0ELSO_0ELNSN_7ScaleInE0ELSP_0EEEEEENS4_6LayoutISC_NS5_IJNSA_ILi0EEEST_ST_EEEEENS5_IJNS4_10UnderscoreESW_SW_EEEEENS4_13SM90_TMA_LOADENS4_14ComposedLayoutINS4_7SwizzleILi2ELi4ELi3EEENS4_18smem_ptr_flag_bitsILi16EEENSS_INS5_IJNSA_ILi8EEESG_EEENS5_IJSG_SB_EEEEEEEvNS4_8identityESZ_S19_vS1A_EENS_8epilogue10collective18CollectiveEpilogueINS1C_23Sm100TmaWarpSpecializedILi3ELi2ELi32ELb1ELb0EEEJSH_NS5_IJNSS_ISE_SB_EENSS_ISG_SB_EEEEESI_SJ_SI_SJ_NS1C_6fusion15FusionCallbacksIS1G_NS1K_17LinearCombinationISI_fSI_fLNS_15FloatRoundStyleE2EEESH_S1J_JEEENS4_5SM1004TMEM4LOAD26SM100_TMEM_LOAD_32dp32b32xESZ_S19_NS4_39AutoVectorizingCopyWithAssumedAlignmentILi128EEENS4_14SM90_TMA_STOREES19_S1V_S1V_EEEvvEEEEvNT_6ParamsE)
        /*08e4*/ 	.short	0x0380
        /*08e6*/ 	.short	0x0800


	//----- nvinfo : EIATTR_SW_WAR
	.align		4
.L_55:
        /*08e8*/ 	.byte	0x04, 0x36
        /*08ea*/ 	.short	(.L_57 - .L_56)
.L_56:
        /*08ec*/ 	.word	0x00000008
.L_57:


//--------------------- .nv.callgraph             --------------------------
	.section	.nv.callgraph,"",@"SHT_CUDA_CALLGRAPH"
	.align	4
	.sectionentsize	8
	.align		4
        /*0000*/ 	.word	0x00000000
	.align		4
        /*0004*/ 	.word	0xffffffff
	.align		4
        /*0008*/ 	.word	index@(_ZN7cutlass13device_kernelINS_4gemm6kernel13GemmUniversalIN4cute5tupleIJiiiiEEENS1_10collective13CollectiveMmaINS1_35MainloopSm100TmaUmmaWarpSpecializedILi5ELi2ELi4ENS5_IJNS4_1CILi1EEESB_SB_EEEEENS5_IJNSA_ILi128EEENSA_ILi64EEENSA_ILi32EEEEEENS_10bfloat16_tENS5_IJlSB_lEEESI_SJ_NS4_8TiledMMAINS4_8MMA_AtomIJNS4_20SM100_MMA_F16BF16_SSISI_SI_fLi128ELi64ELNS4_4UMMA5MajorE0ELSO_0ELNSN_7ScaleInE0ELSP_0EEEEEENS4_6LayoutISC_NS5_IJNSA_ILi0EEEST_ST_EEEEENS5_IJNS4_10UnderscoreESW_SW_EEEEENS4_13SM90_TMA_LOADENS4_14ComposedLayoutINS4_7SwizzleILi2ELi4ELi3EEENS4_18smem_ptr_flag_bitsILi16EEENSS_INS5_IJNSA_ILi8EEESG_EEENS5_IJSG_SB_EEEEEEEvNS4_8identityESZ_S19_vS1A_EENS_8epilogue10collective18CollectiveEpilogueINS1C_23Sm100TmaWarpSpecializedILi3ELi2ELi32ELb1ELb0EEEJSH_NS5_IJNSS_ISE_SB_EENSS_ISG_SB_EEEEESI_SJ_SI_SJ_NS1C_6fusion15FusionCallbacksIS1G_NS1K_17LinearCombinationISI_fSI_fLNS_15FloatRoundStyleE2EEESH_S1J_JEEENS4_5SM1004TMEM4LOAD26SM100_TMEM_LOAD_32dp32b32xESZ_S19_NS4_39AutoVectorizingCopyWithAssumedAlignmentILi128EEENS4_14SM90_TMA_STOREES19_S1V_S1V_EEEvvEEEEvNT_6ParamsE)
	.align		4
        /*000c*/ 	.word	index@(__assertfail)
	.align		4
        /*0010*/ 	.word	0x00000000
	.align		4
        /*0014*/ 	.word	0xfffffffe
	.align		4
        /*0018*/ 	.word	0x00000000
	.align		4
        /*001c*/ 	.word	0xfffffffd
	.align		4
        /*0020*/ 	.word	0x00000000
	.align		4
        /*0024*/ 	.word	0xfffffffc


//--------------------- .nv.constant4             --------------------------
	.section	.nv.constant4,"a",@progbits
	.align	8
	.align		8
.nv.constant4:
        /*0000*/ 	.dword	__assertfail
	.align		8
        /*0008*/ 	.dword	__unnamed_1
	.align		8
        /*0010*/ 	.dword	__unnamed_2
	.align		8
        /*0018*/ 	.dword	_ZN40_INTERNAL_900f68b4_4_k_cu_f98f0c5f_289424cuda3std3__45__cpo5beginE
	.align		8
        /*0020*/ 	.dword	_ZN40_INTERNAL_900f68b4_4_k_cu_f98f0c5f_289424cuda3std3__45__cpo3endE
	.align		8
        /*0028*/ 	.dword	_ZN40_INTERNAL_900f68b4_4_k_cu_f98f0c5f_289424cuda3std3__45__cpo6cbeginE
	.align		8
        /*0030*/ 	.dword	_ZN40_INTERNAL_900f68b4_4_k_cu_f98f0c5f_289424cuda3std3__45__cpo4cendE
	.align		8
        /*0038*/ 	.dword	_ZN40_INTERNAL_900f68b4_4_k_cu_f98f0c5f_289424cuda3std3__442_GLOBAL__N__900f68b4_4_k_cu_f98f0c5f_289426ignoreE
	.align		8
        /*0040*/ 	.dword	_ZN40_INTERNAL_900f68b4_4_k_cu_f98f0c5f_289424cuda3std3__419piecewise_constructE
	.align		8
        /*0048*/ 	.dword	_ZN40_INTERNAL_900f68b4_4_k_cu_f98f0c5f_289424cuda3std3__48in_placeE
	.align		8
        /*0050*/ 	.dword	_ZN40_INTERNAL_900f68b4_4_k_cu_f98f0c5f_289424cuda3std6ranges3__45__cpo4swapE
	.align		8
        /*0058*/ 	.dword	_ZN40_INTERNAL_900f68b4_4_k_cu_f98f0c5f_289424cuda3std6ranges3__45__cpo9iter_moveE
	.align		8
        /*0060*/ 	.dword	_ZN40_INTERNAL_900f68b4_4_k_cu_f98f0c5f_289424cute7productE
	.align		8
        /*0068*/ 	.dword	_ZN40_INTERNAL_900f68b4_4_k_cu_f98f0c5f_289424cute1_E
	.align		8
        /*0070*/ 	.dword	$str$25
	.align		8
        /*0078*/ 	.dword	$str$26
	.align		8
        /*0080*/ 	.dword	$str$27
	.align		8
        /*0088*/ 	.dword	$str$28


//--------------------- .text._ZN7cutlass13device_kernelINS_4gemm6kernel13GemmUniversalIN4cute5tupleIJiiiiEEENS1_10collective13CollectiveMmaINS1_35MainloopSm100TmaUmmaWarpSpecializedILi5ELi2ELi4ENS5_IJNS4_1CILi1EEESB_SB_EEEEENS5_IJNSA_ILi128EEENSA_ILi64EEENSA_ILi32EEEEEENS_10bfloat16_tENS5_IJlSB_lEEESI_SJ_NS4_8TiledMMAINS4_8MMA_AtomIJNS4_20SM100_MMA_F16BF16_SSISI_SI_fLi128ELi64ELNS4_4UMMA5MajorE0ELSO_0ELNSN_7ScaleInE0ELSP_0EEEEEENS4_6LayoutISC_NS5_IJNSA_ILi0EEEST_ST_EEEEENS5_IJNS4_10UnderscoreESW_SW_EEEEENS4_13SM90_TMA_LOADENS4_14ComposedLayoutINS4_7SwizzleILi2ELi4ELi3EEENS4_18smem_ptr_flag_bitsILi16EEENSS_INS5_IJNSA_ILi8EEESG_EEENS5_IJSG_SB_EEEEEEEvNS4_8identityESZ_S19_vS1A_EENS_8epilogue10collective18CollectiveEpilogueINS1C_23Sm100TmaWarpSpecializedILi3ELi2ELi32ELb1ELb0EEEJSH_NS5_IJNSS_ISE_SB_EENSS_ISG_SB_EEEEESI_SJ_SI_SJ_NS1C_6fusion15FusionCallbacksIS1G_NS1K_17LinearCombinationISI_fSI_fLNS_15FloatRoundStyleE2EEESH_S1J_JEEENS4_5SM1004TMEM4LOAD26SM100_TMEM_LOAD_32dp32b32xESZ_S19_NS4_39AutoVectorizingCopyWithAssumedAlignmentILi128EEENS4_14SM90_TMA_STOREES19_S1V_S1V_EEEvvEEEEvNT_6ParamsE --------------------------
	.section	.text._ZN7cutlass13device_kernelINS_4gemm6kernel13GemmUniversalIN4cute5tupleIJiiiiEEENS1_10collective13CollectiveMmaINS1_35MainloopSm100TmaUmmaWarpSpecializedILi5ELi2ELi4ENS5_IJNS4_1CILi1EEESB_SB_EEEEENS5_IJNSA_ILi128EEENSA_ILi64EEENSA_ILi32EEEEEENS_10bfloat16_tENS5_IJlSB_lEEESI_SJ_NS4_8TiledMMAINS4_8MMA_AtomIJNS4_20SM100_MMA_F16BF16_SSISI_SI_fLi128ELi64ELNS4_4UMMA5MajorE0ELSO_0ELNSN_7ScaleInE0ELSP_0EEEEEENS4_6LayoutISC_NS5_IJNSA_ILi0EEEST_ST_EEEEENS5_IJNS4_10UnderscoreESW_SW_EEEEENS4_13SM90_TMA_LOADENS4_14ComposedLayoutINS4_7SwizzleILi2ELi4ELi3EEENS4_18smem_ptr_flag_bitsILi16EEENSS_INS5_IJNSA_ILi8EEESG_EEENS5_IJSG_SB_EEEEEEEvNS4_8identityESZ_S19_vS1A_EENS_8epilogue10collective18CollectiveEpilogueINS1C_23Sm100TmaWarpSpecializedILi3ELi2ELi32ELb1ELb0EEEJSH_NS5_IJNSS_ISE_SB_EENSS_ISG_SB_EEEEESI_SJ_SI_SJ_NS1C_6fusion15FusionCallbacksIS1G_NS1K_17LinearCombinationISI_fSI_fLNS_15FloatRoundStyleE2EEESH_S1J_JEEENS4_5SM1004TMEM4LOAD26SM100_TMEM_LOAD_32dp32b32xESZ_S19_NS4_39AutoVectorizingCopyWithAssumedAlignmentILi128EEENS4_14SM90_TMA_STOREES19_S1V_S1V_EEEvvEEEEvNT_6ParamsE,"ax",@progbits
	.align	128
.text._ZN7cutlass13device_kernelINS_4gemm6kernel13GemmUniversalIN4cute5tupleIJiiiiEEENS1_10collective13CollectiveMmaINS1_35MainloopSm100TmaUmmaWarpSpecializedILi5ELi2ELi4ENS5_IJNS4_1CILi1EEESB_SB_EEEEENS5_IJNSA_ILi128EEENSA_ILi64EEENSA_ILi32EEEEEENS_10bfloat16_tENS5_IJlSB_lEEESI_SJ_NS4_8TiledMMAINS4_8MMA_AtomIJNS4_20SM100_MMA_F16BF16_SSISI_SI_fLi128ELi64ELNS4_4UMMA5MajorE0ELSO_0ELNSN_7ScaleInE0ELSP_0EEEEEENS4_6LayoutISC_NS5_IJNSA_ILi0EEEST_ST_EEEEENS5_IJNS4_10UnderscoreESW_SW_EEEEENS4_13SM90_TMA_LOADENS4_14ComposedLayoutINS4_7SwizzleILi2ELi4ELi3EEENS4_18smem_ptr_flag_bitsILi16EEENSS_INS5_IJNSA_ILi8EEESG_EEENS5_IJSG_SB_EEEEEEEvNS4_8identityESZ_S19_vS1A_EENS_8epilogue10collective18CollectiveEpilogueINS1C_23Sm100TmaWarpSpecializedILi3ELi2ELi32ELb1ELb0EEEJSH_NS5_IJNSS_ISE_SB_EENSS_ISG_SB_EEEEESI_SJ_SI_SJ_NS1C_6fusion15FusionCallbacksIS1G_NS1K_17LinearCombinationISI_fSI_fLNS_15FloatRoundStyleE2EEESH_S1J_JEEENS4_5SM1004TMEM4LOAD26SM100_TMEM_LOAD_32dp32b32xESZ_S19_NS4_39AutoVectorizingCopyWithAssumedAlignmentILi128EEENS4_14SM90_TMA_STOREES19_S1V_S1V_EEEvvEEEEvNT_6ParamsE:
        .type           _ZN7cutlass13device_kernelINS_4gemm6kernel13GemmUniversalIN4cute5tupleIJiiiiEEENS1_10collective13CollectiveMmaINS1_35MainloopSm100TmaUmmaWarpSpecializedILi5ELi2ELi4ENS5_IJNS4_1CILi1EEESB_SB_EEEEENS5_IJNSA_ILi128EEENSA_ILi64EEENSA_ILi32EEEEEENS_10bfloat16_tENS5_IJlSB_lEEESI_SJ_NS4_8TiledMMAINS4_8MMA_AtomIJNS4_20SM100_MMA_F16BF16_SSISI_SI_fLi128ELi64ELNS4_4UMMA5MajorE0ELSO_0ELNSN_7ScaleInE0ELSP_0EEEEEENS4_6LayoutISC_NS5_IJNSA_ILi0EEEST_ST_EEEEENS5_IJNS4_10UnderscoreESW_SW_EEEEENS4_13SM90_TMA_LOADENS4_14ComposedLayoutINS4_7SwizzleILi2ELi4ELi3EEENS4_18smem_ptr_flag_bitsILi16EEENSS_INS5_IJNSA_ILi8EEESG_EEENS5_IJSG_SB_EEEEEEEvNS4_8identityESZ_S19_vS1A_EENS_8epilogue10collective18CollectiveEpilogueINS1C_23Sm100TmaWarpSpecializedILi3ELi2ELi32ELb1ELb0EEEJSH_NS5_IJNSS_ISE_SB_EENSS_ISG_SB_EEEEESI_SJ_SI_SJ_NS1C_6fusion15FusionCallbacksIS1G_NS1K_17LinearCombinationISI_fSI_fLNS_15FloatRoundStyleE2EEESH_S1J_JEEENS4_5SM1004TMEM4LOAD26SM100_TMEM_LOAD_32dp32b32xESZ_S19_NS4_39AutoVectorizingCopyWithAssumedAlignmentILi128EEENS4_14SM90_TMA_STOREES19_S1V_S1V_EEEvvEEEEvNT_6ParamsE,@function
        .size           _ZN7cutlass13device_kernelINS_4gemm6kernel13GemmUniversalIN4cute5tupleIJiiiiEEENS1_10collective13CollectiveMmaINS1_35MainloopSm100TmaUmmaWarpSpecializedILi5ELi2ELi4ENS5_IJNS4_1CILi1EEESB_SB_EEEEENS5_IJNSA_ILi128EEENSA_ILi64EEENSA_ILi32EEEEEENS_10bfloat16_tENS5_IJlSB_lEEESI_SJ_NS4_8TiledMMAINS4_8MMA_AtomIJNS4_20SM100_MMA_F16BF16_SSISI_SI_fLi128ELi64ELNS4_4UMMA5MajorE0ELSO_0ELNSN_7ScaleInE0ELSP_0EEEEEENS4_6LayoutISC_NS5_IJNSA_ILi0EEEST_ST_EEEEENS5_IJNS4_10UnderscoreESW_SW_EEEEENS4_13SM90_TMA_LOADENS4_14ComposedLayoutINS4_7SwizzleILi2ELi4ELi3EEENS4_18smem_ptr_flag_bitsILi16EEENSS_INS5_IJNSA_ILi8EEESG_EEENS5_IJSG_SB_EEEEEEEvNS4_8identityESZ_S19_vS1A_EENS_8epilogue10collective18CollectiveEpilogueINS1C_23Sm100TmaWarpSpecializedILi3ELi2ELi32ELb1ELb0EEEJSH_NS5_IJNSS_ISE_SB_EENSS_ISG_SB_EEEEESI_SJ_SI_SJ_NS1C_6fusion15FusionCallbacksIS1G_NS1K_17LinearCombinationISI_fSI_fLNS_15FloatRoundStyleE2EEESH_S1J_JEEENS4_5SM1004TMEM4LOAD26SM100_TMEM_LOAD_32dp32b32xESZ_S19_NS4_39AutoVectorizingCopyWithAssumedAlignmentILi128EEENS4_14SM90_TMA_STOREES19_S1V_S1V_EEEvvEEEEvNT_6ParamsE,(.L_x_157 - _ZN7cutlass13device_kernelINS_4gemm6kernel13GemmUniversalIN4cute5tupleIJiiiiEEENS1_10collective13CollectiveMmaINS1_35MainloopSm100TmaUmmaWarpSpecializedILi5ELi2ELi4ENS5_IJNS4_1CILi1EEESB_SB_EEEEENS5_IJNSA_ILi128EEENSA_ILi64EEENSA_ILi32EEEEEENS_10bfloat16_tENS5_IJlSB_lEEESI_SJ_NS4_8TiledMMAINS4_8MMA_AtomIJNS4_20SM100_MMA_F16BF16_SSISI_SI_fLi128ELi64ELNS4_4UMMA5MajorE0ELSO_0ELNSN_7ScaleInE0ELSP_0EEEEEENS4_6LayoutISC_NS5_IJNSA_ILi0EEEST_ST_EEEEENS5_IJNS4_10UnderscoreESW_SW_EEEEENS4_13SM90_TMA_LOADENS4_14ComposedLayoutINS4_7SwizzleILi2ELi4ELi3EEENS4_18smem_ptr_flag_bitsILi16EEENSS_INS5_IJNSA_ILi8EEESG_EEENS5_IJSG_SB_EEEEEEEvNS4_8identityESZ_S19_vS1A_EENS_8epilogue10collective18CollectiveEpilogueINS1C_23Sm100TmaWarpSpecializedILi3ELi2ELi32ELb1ELb0EEEJSH_NS5_IJNSS_ISE_SB_EENSS_ISG_SB_EEEEESI_SJ_SI_SJ_NS1C_6fusion15FusionCallbacksIS1G_NS1K_17LinearCombinationISI_fSI_fLNS_15FloatRoundStyleE2EEESH_S1J_JEEENS4_5SM1004TMEM4LOAD26SM100_TMEM_LOAD_32dp32b32xESZ_S19_NS4_39AutoVectorizingCopyWithAssumedAlignmentILi128EEENS4_14SM90_TMA_STOREES19_S1V_S1V_EEEvvEEEEvNT_6ParamsE)
        .other          _ZN7cutlass13device_kernelINS_4gemm6kernel13GemmUniversalIN4cute5tupleIJiiiiEEENS1_10collective13CollectiveMmaINS1_35MainloopSm100TmaUmmaWarpSpecializedILi5ELi2ELi4ENS5_IJNS4_1CILi1EEESB_SB_EEEEENS5_IJNSA_ILi128EEENSA_ILi64EEENSA_ILi32EEEEEENS_10bfloat16_tENS5_IJlSB_lEEESI_SJ_NS4_8TiledMMAINS4_8MMA_AtomIJNS4_20SM100_MMA_F16BF16_SSISI_SI_fLi128ELi64ELNS4_4UMMA5MajorE0ELSO_0ELNSN_7ScaleInE0ELSP_0EEEEEENS4_6LayoutISC_NS5_IJNSA_ILi0EEEST_ST_EEEEENS5_IJNS4_10UnderscoreESW_SW_EEEEENS4_13SM90_TMA_LOADENS4_14ComposedLayoutINS4_7SwizzleILi2ELi4ELi3EEENS4_18smem_ptr_flag_bitsILi16EEENSS_INS5_IJNSA_ILi8EEESG_EEENS5_IJSG_SB_EEEEEEEvNS4_8identityESZ_S19_vS1A_EENS_8epilogue10collective18CollectiveEpilogueINS1C_23Sm100TmaWarpSpecializedILi3ELi2ELi32ELb1ELb0EEEJSH_NS5_IJNSS_ISE_SB_EENSS_ISG_SB_EEEEESI_SJ_SI_SJ_NS1C_6fusion15FusionCallbacksIS1G_NS1K_17LinearCombinationISI_fSI_fLNS_15FloatRoundStyleE2EEESH_S1J_JEEENS4_5SM1004TMEM4LOAD26SM100_TMEM_LOAD_32dp32b32xESZ_S19_NS4_39AutoVectorizingCopyWithAssumedAlignmentILi128EEENS4_14SM90_TMA_STOREES19_S1V_S1V_EEEvvEEEEvNT_6ParamsE,@"STO_CUDA_ENTRY STV_DEFAULT"
_ZN7cutlass13device_kernelINS_4gemm6kernel13GemmUniversalIN4cute5tupleIJiiiiEEENS1_10collective13CollectiveMmaINS1_35MainloopSm100TmaUmmaWarpSpecializedILi5ELi2ELi4ENS5_IJNS4_1CILi1EEESB_SB_EEEEENS5_IJNSA_ILi128EEENSA_ILi64EEENSA_ILi32EEEEEENS_10bfloat16_tENS5_IJlSB_lEEESI_SJ_NS4_8TiledMMAINS4_8MMA_AtomIJNS4_20SM100_MMA_F16BF16_SSISI_SI_fLi128ELi64ELNS4_4UMMA5MajorE0ELSO_0ELNSN_7ScaleInE0ELSP_0EEEEEENS4_6LayoutISC_NS5_IJNSA_ILi0EEEST_ST_EEEEENS5_IJNS4_10UnderscoreESW_SW_EEEEENS4_13SM90_TMA_LOADENS4_14ComposedLayoutINS4_7SwizzleILi2ELi4ELi3EEENS4_18smem_ptr_flag_bitsILi16EEENSS_INS5_IJNSA_ILi8EEESG_EEENS5_IJSG_SB_EEEEEEEvNS4_8identityESZ_S19_vS1A_EENS_8epilogue10collective18CollectiveEpilogueINS1C_23Sm100TmaWarpSpecializedILi3ELi2ELi32ELb1ELb0EEEJSH_NS5_IJNSS_ISE_SB_EENSS_ISG_SB_EEEEESI_SJ_SI_SJ_NS1C_6fusion15FusionCallbacksIS1G_NS1K_17LinearCombinationISI_fSI_fLNS_15FloatRoundStyleE2EEESH_S1J_JEEENS4_5SM1004TMEM4LOAD26SM100_TMEM_LOAD_32dp32b32xESZ_S19_NS4_39AutoVectorizingCopyWithAssumedAlignmentILi128EEENS4_14SM90_TMA_STOREES19_S1V_S1V_EEEvvEEEEvNT_6ParamsE:
[----:B------:R-:W1:Y:S01]  /*0000*/  LDC R1, c[0x0][0x37c] ;  /* 0x0000df00ff017b82 */ /* 0x000e620000000800 */
[----:B------:R-:W2:Y:S01]  /*0010*/  S2R R93, SR_TID.X ;  /* 0x00000000005d7919 */ /* 0x000ea20000002100 */
[----:B------:R-:W3:Y:S01]  /*0020*/  LDCU.64 UR4, c[0x0][0x890] ;  /* 0x00011200ff0477ac */ /* 0x000ee20008000a00 */
[----:B------:R-:W-:Y:S02]  /*0030*/  PRMT R88, RZ, 0x7610, R88 ;  /* 0x00007610ff587816 */ /* 0x000fe40000000058 */
[----:B------:R-:W-:Y:S01]  /*0040*/  ELECT P5, URZ, PT ;  /* 0x0000000000ff782f */ /* 0x000fe200038a0000 */
[----:B------:R-:W4:Y:S01]  /*0050*/  LDCU.64 UR46, c[0x0][0x358] ;  /* 0x00006b00ff2e77ac */ /* 0x000f220008000a00 */
[----:B---3--:R-:W-:-:S04]  /*0060*/  UISETP.NE.U32.AND UP0, UPT, UR4, URZ, UPT ;  /* 0x000000ff0400728c */ /* 0x008fc8000bf05070 */
[----:B------:R-:W-:Y:S01]  /*0070*/  UISETP.NE.AND.EX UP0, UPT, UR5, URZ, UPT, UP0 ;  /* 0x000000ff0500728c */ /* 0x000fe2000bf05300 */
[----:B--2---:R-:W-:-:S05]  /*0080*/  SHF.R.U32.HI R92, RZ, 0x5, R93 ;  /* 0x00000005ff5c7819 */ /* 0x004fca000001165d */
[----:B------:R-:W2:Y:S02]  /*0090*/  SHFL.IDX PT, R0, R92, RZ, 0x1f ;  /* 0x00001fff5c007589 */ /* 0x000ea400000e0000 */
[----:B--2---:R-:W-:Y:S01]  /*00a0*/  R2UR UR8, R0 ;  /* 0x00000000000872ca */ /* 0x004fe200000e0000 */
[----:B-1--4-:R-:W-:-:S14]  /*00b0*/  BRA.U UP0, `(.L_x_0) ;  /* 0x00000001002c7547 */ /* 0x012fdc000b800000 */
[----:B------:R-:W1:Y:S02]  /*00c0*/  LDCU.64 UR6, c[0x0][0x888] ;  /* 0x00011100ff0677ac */ /* 0x000e640008000a00 */
[----:B-1----:R-:W-:-:S04]  /*00d0*/  UISETP.NE.U32.AND UP0, UPT, UR6, URZ, UPT ;  /* 0x000000ff0600728c */ /* 0x002fc8000bf05070 */
[----:B------:R-:W-:-:S09]  /*00e0*/  UISETP.NE.AND.EX UP0, UPT, UR7, URZ, UPT, UP0 ;  /* 0x000000ff0700728c */ /* 0x000fd2000bf05300 */
[----:B------:R-:W-:Y:S05]  /*00f0*/  BRA.U !UP0, `(.L_x_1) ;  /* 0x0000000108107547 */ /* 0x000fea000b800000 */
[----:B------:R-:W1:Y:S02]  /*0100*/  LDC.64 R2, c[0x0][0x888] ;  /* 0x00022200ff027b82 */ /* 0x000e640000000a00 */
[----:B-1----:R1:W5:Y:S01]  /*0110*/  LDG.E R49, desc[UR46][R2.64] ;  /* 0x0000002e02317981 */ /* 0x002362000c1e1900 */
[----:B------:R-:W-:Y:S01]  /*0120*/  HFMA2 R88, -RZ, RZ, 0, 5.9604644775390625e-08 ;  /* 0x00000001ff587431 */ /* 0x000fe200000001ff */
[----:B------:R-:W-:Y:S05]  /*0130*/  BRA `(.L_x_0) ;  /* 0x00000000000c7947 */ /* 0x000fea0003800000 */
.L_x_1:
[----:B------:R-:W1:Y:S01]  /*0140*/  LDCU UR6, c[0x0][0x880] ;  /* 0x00011000ff0677ac */ /* 0x000e620008000800 */
[----:B------:R-:W-:Y:S01]  /*0150*/  HFMA2 R88, -RZ, RZ, 0, 5.9604644775390625e-08 ;  /* 0x00000001ff587431 */ /* 0x000fe200000001ff */
[----:B-1----:R-:W-:-:S07]  /*0160*/  MOV R49, UR6 ;  /* 0x0000000600317c02 */ /* 0x002fce0008000f00 */
.L_x_0:
[----:B------:R-:W2:Y:S02]  /*0170*/  LDCU.64 UR6, c[0x0][0x8b0] ;  /* 0x00011600ff0677ac */ /* 0x000ea40008000a00 */
[----:B--2---:R-:W-:-:S04]  /*0180*/  UISETP.NE.U32.AND UP0, UPT, UR6, URZ, UPT ;  /* 0x000000ff0600728c */ /* 0x004fc8000bf05070 */
[----:B------:R-:W-:-:S09]  /*0190*/  UISETP.NE.AND.EX UP0, UPT, UR7, URZ, UPT, UP0 ;  /* 0x000000ff0700728c */ /* 0x000fd2000bf05300 */
[----:B------:R-:W-:Y:S05]  /*01a0*/  BRA.U UP0, `(.L_x_2) ;  /* 0x0000000100247547 */ /* 0x000fea000b800000 */
[----:B------:R-:W2:Y:S02]  /*01b0*/  LDCU.64 UR6, c[0x0][0x8a8] ;  /* 0x00011500ff0677ac */ /* 0x000ea40008000a00 */
[----:B--2---:R-:W-:-:S04]  /*01c0*/  UISETP.NE.U32.AND UP0, UPT, UR6, URZ, UPT ;  /* 0x000000ff0600728c */ /* 0x004fc8000bf05070 */
[----:B------:R-:W-:-:S09]  /*01d0*/  UISETP.NE.AND.EX UP0, UPT, UR7, URZ, UPT, UP0 ;  /* 0x000000ff0700728c */ /* 0x000fd2000bf05300 */
[----:B------:R-:W-:Y:S05]  /*01e0*/  BRA.U !UP0, `(.L_x_3) ;  /* 0x00000001080c7547 */ /* 0x000fea000b800000 */
[----:B-1----:R-:W1:Y:S02]  /*01f0*/  LDC.64 R2, c[0x0][0x8a8] ;  /* 0x00022a00ff027b82 */ /* 0x002e640000000a00 */
[----:B-1----:R2:W5:Y:S01]  /*0200*/  LDG.E R47, desc[UR46][R2.64] ;  /* 0x0000002e022f7981 */ /* 0x002562000c1e1900 */
[----:B------:R-:W-:Y:S05]  /*0210*/  BRA `(.L_x_2) ;  /* 0x0000000000087947 */ /* 0x000fea0003800000 */
.L_x_3:
[----:B------:R-:W2:Y:S02]  /*0220*/  LDCU UR6, c[0x0][0x8a0] ;  /* 0x00011400ff0677ac */ /* 0x000ea40008000800 */
[----:B--2---:R-:W-:Y:S02]  /*0230*/  MOV R47, UR6 ;  /* 0x00000006002f7c02 */ /* 0x004fe40008000f00 */
.L_x_2:
[----:B------:R-:W-:Y:S01]  /*0240*/  IMAD.U32 R0, RZ, RZ, UR8 ;  /* 0x00000008ff007e24 */ /* 0x000fe2000f8e00ff */
[----:B------:R-:W-:Y:S04]  /*0250*/  BSSY.RECONVERGENT B0, `(.L_x_4) ;  /* 0x000000c000007945 */ /* 0x000fe80003800200 */
[C---:B------:R-:W-:Y:S02]  /*0260*/  ISETP.NE.OR P1, PT, R0.reuse, 0x1, !P5 ;  /* 0x000000010000780c */ /* 0x040fe40006f25670 */
[----:B------:R-:W-:-:S11]  /*0270*/  ISETP.NE.OR P0, PT, R0, 0x3, !P5 ;  /* 0x000000030000780c */ /* 0x000fd60006f05670 */
[----:B------:R-:W-:Y:S05]  /*0280*/  @P1 BRA `(.L_x_5) ;  /* 0x0000000000201947 */ /* 0x000fea0003800000 */
[----:B------:R-:W3:Y:S02]  /*0290*/  LDCU.64 UR6, c[0x0][0x348] ;  /* 0x00006900ff0677ac */ /* 0x000ee40008000a00 */
[----:B---3--:R-:W-:Y:S02]  /*02a0*/  UIADD3 UR10, UP1, UPT, UR6, 0x80, URZ ;  /* 0x00000080060a7890 */ /* 0x008fe4000ff3e0ff */
[----:B------:R-:W-:Y:S02]  /*02b0*/  UIADD3 UR6, UP0, UPT, UR6, 0x180, URZ ;  /* 0x0000018006067890 */ /* 0x000fe4000ff1e0ff */
[----:B------:R-:W-:Y:S02]  /*02c0*/  UIADD3.X UR11, UPT, UPT, URZ, UR7, URZ, UP1, !UPT ;  /* 0x00000007ff0b7290 */ /* 0x000fe40008ffe4ff */
[----:B------:R-:W-:-:S07]  /*02d0*/  UIADD3.X UR7, UPT, UPT, URZ, UR7, URZ, UP0, !UPT ;  /* 0x00000007ff077290 */ /* 0x000fce00087fe4ff */
[----:B------:R3:W-:Y:S02]  /*02e0*/  UTMACCTL.PF [UR10] ;  /* 0x000000000a0079b9 */ /* 0x0007e40008040000 */
[----:B------:R3:W-:Y:S02]  /*02f0*/  UTMACCTL.PF [UR6] ;  /* 0x00000000060079b9 */ /* 0x0007e40008040000 */
[----:B---3--:R-:W-:Y:S01]  /*0300*/  NOP ;  /* 0x0000000000007918 */ /* 0x008fe20000000000 */
.L_x_5:
[----:B------:R-:W-:Y:S05]  /*0310*/  BSYNC.RECONVERGENT B0 ;  /* 0x0000000000007941 */ /* 0x000fea0003800200 */
.L_x_4:
[----:B------:R-:W-:Y:S04]  /*0320*/  BSSY.RECONVERGENT B0, `(.L_x_6) ;  /* 0x000000a000007945 */ /* 0x000fe80003800200 */
        /* <DEDUP_REMOVED lines=9> */
.L_x_7:
[----:B------:R-:W-:Y:S05]  /*03c0*/  BSYNC.RECONVERGENT B0 ;  /* 0x0000000000007941 */ /* 0x000fea0003800200 */
.L_x_6:
[----:B------:R-:W3:Y:S01]  /*03d0*/  LDCU.64 UR6, c[0x0][0x888] ;  /* 0x00011100ff0677ac */ /* 0x000ee20008000a00 */
[----:B------:R-:W-:Y:S02]  /*03e0*/  UISETP.EQ.U32.AND UP1, UPT, UR4, URZ, UPT ;  /* 0x000000ff0400728c */ /* 0x000fe4000bf22070 */
[----:B------:R-:W-:Y:S02]  /*03f0*/  UPLOP3.LUT UP2, UPT, UPT, UPT, UPT, 0x80, 0x8 ;  /* 0x000000000008789c */ /* 0x000fe40003f4f070 */
[----:B---3--:R-:W-:-:S04]  /*0400*/  UISETP.NE.U32.AND UP0, UPT, UR6, URZ, UPT ;  /* 0x000000ff0600728c */ /* 0x008fc8000bf05070 */
[----:B------:R-:W-:-:S04]  /*0410*/  UISETP.NE.AND.EX UP0, UPT, UR7, URZ, UPT, UP0 ;  /* 0x000000ff0700728c */ /* 0x000fc8000bf05300 */
[----:B------:R-:W-:-:S04]  /*0420*/  UISETP.EQ.OR.EX UP3, UPT, UR5, URZ, !UP0, UP1 ;  /* 0x000000ff0500728c */ /* 0x000fc8000c762710 */
[----:B------:R-:W-:-:S05]  /*0430*/  UP2UR UR53, UPR, URZ, 0x8 ;  /* 0x00000008ff357883 */ /* 0x000fca0008000000 */
[----:B------:R-:W-:Y:S07]  /*0440*/  BRA.U !UP3, `(.L_x_8) ;  /* 0x000000010b207547 */ /* 0x000fee000b800000 */
[----:B------:R-:W-:Y:S01]  /*0450*/  UISETP.NE.U32.AND UP2, UPT, UR4, URZ, UPT ;  /* 0x000000ff0400728c */ /* 0x000fe2000bf45070 */
[----:B-----5:R-:W-:Y:S01]  /*0460*/  FSETP.NEU.AND P0, PT, R49, RZ, PT ;  /* 0x000000ff3100720b */ /* 0x020fe20003f0d000 */
[----:B------:R-:W-:Y:S02]  /*0470*/  USEL UR4, URZ, 0xffffffff, UP0 ;  /* 0xffffffffff047887 */ /* 0x000fe40008000000 */
[----:B------:R-:W-:-:S10]  /*0480*/  UISETP.NE.AND.EX UP2, UPT, UR5, URZ, UPT, UP2 ;  /* 0x000000ff0500728c */ /* 0x000fd4000bf45320 */
[----:B------:R-:W-:Y:S01]  /*0490*/  VOTEU.ANY UP1, P0 ;  /* 0x0000000000ff7886 */ /* 0x000fe20000020100 */
[----:B------:R-:W-:-:S04]  /*04a0*/  @!UP2 USEL UR4, URZ, 0xffffffff, UP1 ;  /* 0xffffffffff04a887 */ /* 0x000fc80008800000 */
[----:B------:R-:W-:-:S04]  /*04b0*/  ULOP3.LUT UR4, UR4, 0x1, URZ, 0xc0, !UPT ;  /* 0x0000000104047892 */ /* 0x000fc8000f8ec0ff */
[----:B------:R-:W-:-:S11]  /*04c0*/  UISETP.NE.U32.AND UP2, UPT, UR4, 0x1, UPT ;  /* 0x000000010400788c */ /* 0x000fd6000bf45070 */
.L_x_8:
[----:B-12---:R-:W1:Y:S01]  /*04d0*/  SHFL.IDX PT, R2, R92, RZ, 0x1f ;  /* 0x00001fff5c027589 */ /* 0x006e6200000e0000 */
[----:B------:R-:W-:-:S04]  /*04e0*/  UISETP.NE.AND UP1, UPT, UR8, 0x2, UPT ;  /* 0x000000020800788c */ /* 0x000fc8000bf25270 */
[----:B------:R-:W-:Y:S01]  /*04f0*/  USEL UR6, URZ, 0x1, UP1 ;  /* 0x00000001ff067887 */ /* 0x000fe20008800000 */
[----:B-1----:R-:W-:-:S13]  /*0500*/  ISETP.NE.AND P0, PT, R2, RZ, PT ;  /* 0x000000ff0200720c */ /* 0x002fda0003f05270 */
[----:B------:R-:W-:Y:S05]  /*0510*/  @P0 BRA `(.L_x_9) ;  /* 0x0000000000500947 */ /* 0x000fea0003800000 */
[----:B------:R-:W1:Y:S01]  /*0520*/  S2UR UR5, SR_CgaCtaId ;  /* 0x00000000000579c3 */ /* 0x000e620000008800 */
[----:B------:R-:W-:Y:S01]  /*0530*/  UMOV UR7, 0x400 ;  /* 0x0000040000077882 */ /* 0x000fe20000000000 */
[----:B------:R-:W-:Y:S01]  /*0540*/  UMOV UR4, 0x1 ;  /* 0x0000000100047882 */ /* 0x000fe20000000000 */
[----:B------:R-:W-:Y:S01]  /*0550*/  ELECT P0, URZ, PT ;  /* 0x0000000000ff782f */ /* 0x000fe20003800000 */
[----:B------:R-:W-:-:S04]  /*0560*/  UIADD3 UR10, UPT, UPT, -UR4, 0x100000, URZ ;  /* 0x00100000040a7890 */ /* 0x000fc8000fffe1ff */
[----:B------:R-:W-:Y:S02]  /*0570*/  USHF.L.U32 UR11, UR10, 0xb, URZ ;  /* 0x0000000b0a0b7899 */ /* 0x000fe400080006ff */
[----:B------:R-:W-:Y:S02]  /*0580*/  USHF.L.U32 UR10, UR10, 0x1, URZ ;  /* 0x000000010a0a7899 */ /* 0x000fe400080006ff */
[----:B-1----:R-:W-:Y:S01]  /*0590*/  ULEA UR5, UR5, UR7, 0x18 ;  /* 0x0000000705057291 */ /* 0x002fe2000f8ec0ff */
[----:B------:R-:W1:Y:S11]  /*05a0*/  FENCE.VIEW.ASYNC.S ;  /* 0x00000000000073c6 */ /* 0x000e760000000000 */
[----:B-1----:R1:W2:Y:S01]  /*05b0*/  SYNCS.EXCH.64 URZ, [UR5], UR10 ;  /* 0x0000000a05ff75b2 */ /* 0x0022a20008000100 */
[----:B------:R1:W3:Y:S01]  /*05c0*/  SYNCS.EXCH.64 URZ, [UR5+0x28], UR10 ;  /* 0x0000280a05ff75b2 */ /* 0x0002e20008000100 */
[----:B------:R1:W4:Y:S01]  /*05d0*/  SYNCS.EXCH.64 URZ, [UR5+0x8], UR10 ;  /* 0x0000080a05ff75b2 */ /* 0x0003220008000100 */
[----:B------:R1:W1:Y:S01]  /*05e0*/  SYNCS.EXCH.64 URZ, [UR5+0x30], UR10 ;  /* 0x0000300a05ff75b2 */ /* 0x0002620008000100 */
[----:B------:R1:W1:Y:S01]  /*05f0*/  SYNCS.EXCH.64 URZ, [UR5+0x10], UR10 ;  /* 0x0000100a05ff75b2 */ /* 0x0002620008000100 */
[----:B------:R1:W1:Y:S01]  /*0600*/  SYNCS.EXCH.64 URZ, [UR5+0x38], UR10 ;  /* 0x0000380a05ff75b2 */ /* 0x0002620008000100 */
[----:B------:R1:W1:Y:S01]  /*0610*/  SYNCS.EXCH.64 URZ, [UR5+0x18], UR10 ;  /* 0x0000180a05ff75b2 */ /* 0x0002620008000100 */
[----:B------:R1:W1:Y:S01]  /*0620*/  SYNCS.EXCH.64 URZ, [UR5+0x40], UR10 ;  /* 0x0000400a05ff75b2 */ /* 0x0002620008000100 */
[----:B------:R1:W1:Y:S01]  /*0630*/  SYNCS.EXCH.64 URZ, [UR5+0x20], UR10 ;  /* 0x0000200a05ff75b2 */ /* 0x0002620008000100 */
[----:B------:R1:W1:Y:S01]  /*0640*/  SYNCS.EXCH.64 URZ, [UR5+0x48], UR10 ;  /* 0x0000480a05ff75b2 */ /* 0x0002620008000100 */
[----:B------:R-:W-:Y:S01]  /*0650*/  NOP ;  /* 0x0000000000007918 */ /* 0x000fe20000000000 */
.L_x_9:
[----:B------:R-:W2:Y:S01]  /*0660*/  SHFL.IDX PT, R2, R92, RZ, 0x1f ;  /* 0x00001fff5c027589 */ /* 0x000ea200000e0000 */
[----:B------:R-:W-:Y:S01]  /*0670*/  NOP ;  /* 0x0000000000007918 */ /* 0x000fe20000000000 */
[----:B--2---:R-:W-:-:S13]  /*0680*/  ISETP.NE.AND P0, PT, R2, 0x1, PT ;  /* 0x000000010200780c */ /* 0x004fda0003f05270 */
[----:B------:R-:W-:Y:S05]  /*0690*/  @P0 BRA `(.L_x_10) ;  /* 0x0000000000500947 */ /* 0x000fea0003800000 */
[----:B------:R-:W2:Y:S01]  /*06a0*/  S2UR UR7, SR_CgaCtaId ;  /* 0x00000000000779c3 */ /* 0x000ea20000008800 */
[----:B------:R-:W-:Y:S01]  /*06b0*/  UMOV UR9, 0x400 ;  /* 0x0000040000097882 */ /* 0x000fe20000000000 */
[----:B-1----:R-:W-:Y:S01]  /*06c0*/  UMOV UR5, 0x20 ;  /* 0x0000002000057882 */ /* 0x002fe20000000000 */
[----:B------:R-:W-:Y:S01]  /*06d0*/  UMOV UR4, 0x80 ;  /* 0x0000008000047882 */ /* 0x000fe20000000000 */
[----:B------:R-:W-:-:S04]  /*06e0*/  UIADD3 UR10, UPT, UPT, -UR5, 0x100000, URZ ;  /* 0x00100000050a7890 */ /* 0x000fc8000fffe1ff */
[----:B------:R-:W-:Y:S02]  /*06f0*/  USHF.L.U32 UR11, UR10, 0xb, URZ ;  /* 0x0000000b0a0b7899 */ /* 0x000fe400080006ff */
[----:B------:R-:W-:Y:S02]  /*0700*/  USHF.L.U32 UR10, UR10, 0x1, URZ ;  /* 0x000000010a0a7899 */ /* 0x000fe400080006ff */
[----:B------:R-:W-:-:S04]  /*0710*/  UIADD3 UR4, UPT, UPT, -UR4, 0x100000, URZ ;  /* 0x0010000004047890 */ /* 0x000fc8000fffe1ff */
[----:B------:R-:W-:Y:S02]  /*0720*/  USHF.L.U32 UR5, UR4, 0xb, URZ ;  /* 0x0000000b04057899 */ /* 0x000fe400080006ff */
[----:B------:R-:W-:Y:S01]  /*0730*/  USHF.L.U32 UR4, UR4, 0x1, URZ ;  /* 0x0000000104047899 */ /* 0x000fe200080006ff */
[----:B------:R-:W-:Y:S01]  /*0740*/  ELECT P0, URZ, PT ;  /* 0x0000000000ff782f */ /* 0x000fe20003800000 */
[----:B--2---:R-:W-:Y:S01]  /*0750*/  ULEA UR7, UR7, UR9, 0x18 ;  /* 0x0000000907077291 */ /* 0x004fe2000f8ec0ff */
[----:B------:R-:W1:Y:S11]  /*0760*/  FENCE.VIEW.ASYNC.S ;  /* 0x00000000000073c6 */ /* 0x000e760000000000 */
[----:B-1----:R2:W1:Y:S01]  /*0770*/  SYNCS.EXCH.64 URZ, [UR7+0x50], UR10 ;  /* 0x0000500a07ff75b2 */ /* 0x0024620008000100 */
[----:B------:R2:W1:Y:S01]  /*0780*/  SYNCS.EXCH.64 URZ, [UR7+0x68], UR4 ;  /* 0x0000680407ff75b2 */ /* 0x0004620008000100 */
[----:B------:R2:W1:Y:S01]  /*0790*/  SYNCS.EXCH.64 URZ, [UR7+0x58], UR10 ;  /* 0x0000580a07ff75b2 */ /* 0x0004620008000100 */
[----:B------:R2:W1:Y:S01]  /*07a0*/  SYNCS.EXCH.64 URZ, [UR7+0x70], UR4 ;  /* 0x0000700407ff75b2 */ /* 0x0004620008000100 */
[----:B------:R2:W1:Y:S01]  /*07b0*/  SYNCS.EXCH.64 URZ, [UR7+0x60], UR10 ;  /* 0x0000600a07ff75b2 */ /* 0x0004620008000100 */
[----:B------:R2:W1:Y:S02]  /*07c0*/  SYNCS.EXCH.64 URZ, [UR7+0x78], UR4 ;  /* 0x0000780407ff75b2 */ /* 0x0004640008000100 */
[----:B--2---:R-:W-:Y:S01]  /*07d0*/  NOP ;  /* 0x0000000000007918 */ /* 0x004fe20000000000 */
.L_x_10:
[----:B------:R-:W2:Y:S01]  /*07e0*/  SHFL.IDX PT, R2, R92, RZ, 0x1f ;  /* 0x00001fff5c027589 */ /* 0x000ea200000e0000 */
[----:B------:R-:W-:Y:S01]  /*07f0*/  NOP ;  /* 0x0000000000007918 */ /* 0x000fe20000000000 */
[----:B--2---:R-:W-:-:S13]  /*0800*/  ISETP.NE.AND P0, PT, R2, 0x3, PT ;  /* 0x000000030200780c */ /* 0x004fda0003f05270 */
[----:B------:R-:W-:Y:S05]  /*0810*/  @P0 BRA `(.L_x_11) ;  /* 0x0000000000300947 */ /* 0x000fea0003800000 */
[----:B-1----:R-:W1:Y:S01]  /*0820*/  S2UR UR5, SR_CgaCtaId ;  /* 0x00000000000579c3 */ /* 0x002e620000008800 */
        /* <DEDUP_REMOVED lines=8> */
[----:B-1----:R2:W1:Y:S01]  /*08b0*/  SYNCS.EXCH.64 URZ, [UR5+0x80], UR10 ;  /* 0x0000800a05ff75b2 */ /* 0x0024620008000100 */
[----:B------:R2:W1:Y:S02]  /*08c0*/  SYNCS.EXCH.64 URZ, [UR5+0x88], UR10 ;  /* 0x0000880a05ff75b2 */ /* 0x0004640008000100 */
[----:B--2---:R-:W-:Y:S01]  /*08d0*/  NOP ;  /* 0x0000000000007918 */ /* 0x004fe20000000000 */
.L_x_11:
[----:B------:R-:W2:Y:S01]  /*08e0*/  SHFL.IDX PT, R2, R92, RZ, 0x1f ;  /* 0x00001fff5c027589 */ /* 0x000ea200000e0000 */
[----:B------:R-:W-:Y:S01]  /*08f0*/  NOP ;  /* 0x0000000000007918 */ /* 0x000fe20000000000 */
[----:B--2---:R-:W-:-:S13]  /*0900*/  ISETP.NE.AND P0, PT, R2, 0x4, PT ;  /* 0x000000040200780c */ /* 0x004fda0003f05270 */
[----:B------:R-:W-:Y:S05]  /*0910*/  @P0 BRA `(.L_x_12) ;  /* 0x00000000004c0947 */ /* 0x000fea0003800000 */
[----:B-1----:R-:W1:Y:S01]  /*0920*/  S2UR UR5, SR_CgaCtaId ;  /* 0x00000000000579c3 */ /* 0x002e620000008800 */
[----:B------:R-:W-:Y:S01]  /*0930*/  UMOV UR9, 0x100 ;  /* 0x0000010000097882 */ /* 0x000fe20000000000 */
[----:B------:R-:W-:Y:S01]  /*0940*/  UMOV UR7, 0x400 ;  /* 0x0000040000077882 */ /* 0x000fe20000000000 */
[----:B------:R-:W-:Y:S01]  /*0950*/  USEL UR9, UR9, 0xe0, UP2 ;  /* 0x000000e009097887 */ /* 0x000fe20009000000 */
[----:B------:R-:W-:Y:S01]  /*0960*/  UMOV UR4, 0x1 ;  /* 0x0000000100047882 */ /* 0x000fe20000000000 */
[----:B------:R-:W-:Y:S01]  /*0970*/  ELECT P0, URZ, PT ;  /* 0x0000000000ff782f */ /* 0x000fe20003800000 */
[----:B------:R-:W-:-:S04]  /*0980*/  UIADD3 UR10, UPT, UPT, -UR4, 0x100000, URZ ;  /* 0x00100000040a7890 */ /* 0x000fc8000fffe1ff */
[----:B------:R-:W-:Y:S02]  /*0990*/  USHF.L.U32 UR11, UR10, 0xb, URZ ;  /* 0x0000000b0a0b7899 */ /* 0x000fe400080006ff */
[----:B------:R-:W-:Y:S02]  /*09a0*/  USHF.L.U32 UR10, UR10, 0x1, URZ ;  /* 0x000000010a0a7899 */ /* 0x000fe400080006ff */
[----:B------:R-:W-:-:S04]  /*09b0*/  UIADD3 UR12, UPT, UPT, -UR9, 0x100000, URZ ;  /* 0x00100000090c7890 */ /* 0x000fc8000fffe1ff */
[----:B------:R-:W-:Y:S02]  /*09c0*/  USHF.L.U32 UR13, UR12, 0xb, URZ ;  /* 0x0000000b0c0d7899 */ /* 0x000fe400080006ff */
[----:B------:R-:W-:Y:S02]  /*09d0*/  USHF.L.U32 UR12, UR12, 0x1, URZ ;  /* 0x000000010c0c7899 */ /* 0x000fe400080006ff */
[----:B-1----:R-:W-:Y:S01]  /*09e0*/  ULEA UR5, UR5, UR7, 0x18 ;  /* 0x0000000705057291 */ /* 0x002fe2000f8ec0ff */
[----:B------:R-:W1:Y:S11]  /*09f0*/  FENCE.VIEW.ASYNC.S ;  /* 0x00000000000073c6 */ /* 0x000e760000000000 */
[----:B-1----:R2:W1:Y:S01]  /*0a00*/  SYNCS.EXCH.64 URZ, [UR5+0x90], UR10 ;  /* 0x0000900a05ff75b2 */ /* 0x0024620008000100 */
[----:B------:R2:W1:Y:S01]  /*0a10*/  SYNCS.EXCH.64 URZ, [UR5+0xa0], UR12 ;  /* 0x0000a00c05ff75b2 */ /* 0x0004620008000100 */
[----:B------:R2:W1:Y:S01]  /*0a20*/  SYNCS.EXCH.64 URZ, [UR5+0x98], UR10 ;  /* 0x0000980a05ff75b2 */ /* 0x0004620008000100 */
[----:B------:R2:W1:Y:S02]  /*0a30*/  SYNCS.EXCH.64 URZ, [UR5+0xa8], UR12 ;  /* 0x0000a80c05ff75b2 */ /* 0x0004640008000100 */
[----:B--2---:R-:W-:Y:S01]  /*0a40*/  NOP ;  /* 0x0000000000007918 */ /* 0x004fe20000000000 */
.L_x_12:
        /* <DEDUP_REMOVED lines=22> */
[----:B------:R2:W1:Y:S01]  /*0bb0*/  SYNCS.EXCH.64 URZ, [UR7+0xe0], UR4 ;  /* 0x0000e00407ff75b2 */ /* 0x0004620008000100 */
[----:B------:R2:W1:Y:S01]  /*0bc0*/  SYNCS.EXCH.64 URZ, [UR7+0xc8], UR10 ;  /* 0x0000c80a07ff75b2 */ /* 0x0004620008000100 */
[----:B------:R2:W1:Y:S02]  /*0bd0*/  SYNCS.EXCH.64 URZ, [UR7+0xe8], UR4 ;  /* 0x0000e80407ff75b2 */ /* 0x0004640008000100 */
[----:B--2---:R-:W-:Y:S01]  /*0be0*/  NOP ;  /* 0x0000000000007918 */ /* 0x004fe20000000000 */
.L_x_13:
        /* <DEDUP_REMOVED lines=18> */
.L_x_14:
[----:B-1----:R-:W1:Y:S01]  /*0d10*/  S2UR UR5, SR_CTAID.X ;  /* 0x00000000000579c3 */ /* 0x002e620000002500 */
[----:B------:R-:W-:-:S05]  /*0d20*/  CS2R.32 R87, SR_CgaSize ;  /* 0x0000000000577805 */ /* 0x000fca0000008a00 */
[----:B------:R-:W-:-:S05]  /*0d30*/  IMAD R87, R87, -0xa0, RZ ;  /* 0xffffff6057577824 */ /* 0x000fca00078e02ff */
[----:B------:R-:W-:-:S14]  /*0d40*/  R2UR UR9, R87 ;  /* 0x00000000570972ca */ /* 0x000fdc00000e0000 */
[----:B------:R-:W2:Y:S01]  /*0d50*/  LDCU UR9, c[0x0][UR9+0x2b0] ;  /* 0x00005600090977ac */ /* 0x000ea20008000800 */
[----:B------:R-:W-:Y:S01]  /*0d60*/  NOP ;  /* 0x0000000000007918 */ /* 0x000fe20000000000 */
[----:B------:R-:W-:-:S05]  /*0d70*/  CS2R.32 R87, SR_CgaSize ;  /* 0x0000000000577805 */ /* 0x000fca0000008a00 */
[----:B------:R-:W-:-:S05]  /*0d80*/  IMAD R87, R87, -0xa0, RZ ;  /* 0xffffff6057577824 */ /* 0x000fca00078e02ff */
[----:B------:R-:W-:-:S14]  /*0d90*/  R2UR UR7, R87 ;  /* 0x00000000570772ca */ /* 0x000fdc00000e0000 */
[----:B------:R-:W3:Y:S01]  /*0da0*/  LDCU UR7, c[0x0][UR7+0x2b4] ;  /* 0x00005680070777ac */ /* 0x000ee20008000800 */
[----:B------:R-:W4:Y:S08]  /*0db0*/  S2UR UR4, SR_CTAID.Y ;  /* 0x00000000000479c3 */ /* 0x000f300000002600 */
[----:B------:R-:W3:Y:S01]  /*0dc0*/  LDC R10, c[0x0][0xb24] ;  /* 0x0002c900ff0a7b82 */ /* 0x000ee20000000800 */
[----:B-1----:R-:W-:-:S02]  /*0dd0*/  I2FP.F32.U32 R87, UR5 ;  /* 0x0000000500577c45 */ /* 0x002fc40008201000 */
[----:B------:R-:W-:-:S05]  /*0de0*/  CS2R.32 R3, SR_CgaSize ;  /* 0x0000000000037805 */ /* 0x000fca0000008a00 */
[----:B------:R-:W-:-:S06]  /*0df0*/  IMAD R3, R3, -0xa0, RZ ;  /* 0xffffff6003037824 */ /* 0x000fcc00078e02ff */
[----:B------:R-:W1:Y:S01]  /*0e00*/  LDC R3, c[0x0][R3+0x2a0] ;  /* 0x0000a80003037b82 */ /* 0x000e620000000800 */
[----:B------:R-:W-:Y:S01]  /*0e10*/  MOV R15, UR5 ;  /* 0x00000005000f7c02 */ /* 0x000fe20008000f00 */
[----:B--2---:R-:W-:Y:S01]  /*0e20*/  FMUL R87, R87, UR9 ;  /* 0x0000000957577c20 */ /* 0x004fe20008400000 */
[----:B----4-:R-:W-:Y:S02]  /*0e30*/  I2FP.F32.U32 R86, UR4 ;  /* 0x0000000400567c45 */ /* 0x010fe40008201000 */
[----:B------:R-:W-:-:S05]  /*0e40*/  CS2R.32 R2, SR_CgaSize ;  /* 0x0000000000027805 */ /* 0x000fca0000008a00 */
[----:B------:R-:W-:-:S06]  /*0e50*/  IMAD R2, R2, -0xa0, RZ ;  /* 0xffffff6002027824 */ /* 0x000fcc00078e02ff */
[----:B------:R-:W2:Y:S01]  /*0e60*/  LDC R2, c[0x0][R2+0x2a4] ;  /* 0x0000a90002027b82 */ /* 0x000ea20000000800 */
[----:B------:R-:W-:Y:S01]  /*0e70*/  MOV R14, UR4 ;  /* 0x00000004000e7c02 */ /* 0x000fe20008000f00 */
[----:B------:R-:W4:Y:S01]  /*0e80*/  F2I.U32.TRUNC.NTZ R87, R87 ;  /* 0x0000005700577305 */ /* 0x000f22000020f000 */
[----:B---3--:R-:W-:-:S05]  /*0e90*/  FMUL R86, R86, UR7 ;  /* 0x0000000756567c20 */ /* 0x008fca0008400000 */
[----:B------:R-:W-:Y:S01]  /*0ea0*/  BAR.SYNC.DEFER_BLOCKING 0x0 ;  /* 0x0000000000007b1d */ /* 0x000fe20000010000 */
[----:B------:R-:W-:-:S05]  /*0eb0*/  ISETP.GE.AND P0, PT, R10, 0x1, PT ;  /* 0x000000010a00780c */ /* 0x000fca0003f06270 */
[----:B------:R-:W3:Y:S02]  /*0ec0*/  F2I.U32.TRUNC.NTZ R86, R86 ;  /* 0x0000005600567305 */ /* 0x000ee4000020f000 */
[----:B------:R-:W2:Y:S01]  /*0ed0*/  S2UR UR36, SR_CTAID.Z ;  /* 0x00000000002479c3 */ /* 0x000ea20000002700 */
[----:B----4-:R-:W-:-:S05]  /*0ee0*/  IADD3 R87, PT, PT, -R87, RZ, RZ ;  /* 0x000000ff57577210 */ /* 0x010fca0007ffe1ff */
[----:B-1----:R-:W-:Y:S01]  /*0ef0*/  IMAD R87, R3, R87, UR5 ;  /* 0x0000000503577e24 */ /* 0x002fe2000f8e0257 */
[----:B---3--:R-:W-:-:S05]  /*0f00*/  IADD3 R86, PT, PT, -R86, RZ, RZ ;  /* 0x000000ff56567210 */ /* 0x008fca0007ffe1ff */
[----:B--2---:R-:W-:Y:S01]  /*0f10*/  IMAD R86, R2, R86, UR4 ;  /* 0x0000000402567e24 */ /* 0x004fe2000f8e0256 */
[----:B------:R-:W-:Y:S06]  /*0f20*/  @!P0 BRA `(.L_x_15) ;  /* 0x0000000000b88947 */ /* 0x000fec0003800000 */
[----:B------:R-:W1:Y:S01]  /*0f30*/  LDC.64 R4, c[0x0][0xb18] ;  /* 0x0002c600ff047b82 */ /* 0x000e620000000a00 */
[----:B------:R-:W-:-:S07]  /*0f40*/  ISETP.NE.AND P0, PT, R10, 0x1, PT ;  /* 0x000000010a00780c */ /* 0x000fce0003f05270 */
[----:B------:R-:W2:Y:S08]  /*0f50*/  LDC R9, c[0x0][0xb0c] ;  /* 0x0002c300ff097b82 */ /* 0x000eb00000000800 */
[----:B------:R-:W3:Y:S08]  /*0f60*/  LDC R12, c[0x0][0x370] ;  /* 0x0000dc00ff0c7b82 */ /* 0x000ef00000000800 */
[----:B------:R-:W4:Y:S01]  /*0f70*/  LDC R11, c[0x0][0x374] ;  /* 0x0000dd00ff0b7b82 */ /* 0x000f220000000800 */
[----:B-1----:R-:W-:-:S07]  /*0f80*/  ISETP.NE.AND P1, PT, R4, 0x1, PT ;  /* 0x000000010400780c */ /* 0x002fce0003f25270 */
[----:B------:R-:W3:Y:S01]  /*0f90*/  LDC.64 R6, c[0x0][0xb10] ;  /* 0x0002c400ff067b82 */ /* 0x000ee20000000a00 */
[----:B--2---:R-:W-:-:S07]  /*0fa0*/  ISETP.NE.AND P2, PT, R9, 0x1, PT ;  /* 0x000000010900780c */ /* 0x004fce0003f45270 */
[----:B------:R-:W1:Y:S08]  /*0fb0*/  LDC R8, c[0x0][0xb20] ;  /* 0x0002c800ff087b82 */ /* 0x000e700000000800 */
[----:B------:R-:W2:Y:S01]  /*0fc0*/  LDC.64 R2, c[0x0][0xb28] ;  /* 0x0002ca00ff027b82 */ /* 0x000ea20000000a00 */
[----:B----4-:R-:W-:-:S04]  /*0fd0*/  IMAD.HI.U32 R13, R11, R5, RZ ;  /* 0x000000050b0d7227 */ /* 0x010fc800078e00ff */
[----:B------:R-:W-:-:S04]  /*0fe0*/  IMAD.HI.U32 R5, R14, R5, RZ ;  /* 0x000000050e057227 */ /* 0x000fc800078e00ff */
[----:B---3--:R-:W-:-:S05]  /*0ff0*/  IMAD.HI.U32 R16, R12, R6, RZ ;  /* 0x000000060c107227 */ /* 0x008fca00078e00ff */
[-C--:B------:R-:W-:Y:S01]  /*1000*/  @P2 SHF.R.U32.HI R12, RZ, R7.reuse, R16 ;  /* 0x00000007ff0c2219 */ /* 0x080fe20000011610 */
[----:B------:R-:W-:Y:S01]  /*1010*/  IMAD.HI.U32 R16, R15, R6, RZ ;  /* 0x000000060f107227 */ /* 0x000fe200078e00ff */
[-C--:B-1----:R-:W-:Y:S02]  /*1020*/  @P1 SHF.R.U32.HI R11, RZ, R8.reuse, R13 ;  /* 0x00000008ff0b1219 */ /* 0x082fe4000001160d */
[----:B------:R-:W-:Y:S02]  /*1030*/  SHF.R.U32.HI R5, RZ, R8, R5 ;  /* 0x00000008ff057219 */ /* 0x000fe40000011605 */
[----:B------:R-:W-:Y:S02]  /*1040*/  SHF.R.U32.HI R16, RZ, R7, R16 ;  /* 0x00000007ff107219 */ /* 0x000fe40000011610 */
[----:B------:R-:W-:Y:S01]  /*1050*/  SEL R5, R14, R5, !P1 ;  /* 0x000000050e057207 */ /* 0x000fe20004800000 */
[----:B--2---:R-:W-:Y:S01]  /*1060*/  IMAD.HI.U32 R13, R11, R2, RZ ;  /* 0x000000020b0d7227 */ /* 0x004fe200078e00ff */
[----:B------:R-:W-:-:S03]  /*1070*/  SEL R16, R15, R16, !P2 ;  /* 0x000000100f107207 */ /* 0x000fc60005000000 */
[----:B------:R-:W-:Y:S01]  /*1080*/  IMAD.HI.U32 R6, R12, R2, RZ ;  /* 0x000000020c067227 */ /* 0x000fe200078e00ff */
[----:B------:R-:W-:-:S04]  /*1090*/  @P0 SHF.R.U32.HI R11, RZ, R3, R13 ;  /* 0x00000003ff0b0219 */ /* 0x000fc8000001160d */
[----:B------:R-:W-:Y:S01]  /*10a0*/  @P0 SHF.R.U32.HI R12, RZ, R3, R6 ;  /* 0x00000003ff0c0219 */ /* 0x000fe20000011606 */
[----:B------:R-:W-:-:S04]  /*10b0*/  IMAD R11, R11, R10, RZ ;  /* 0x0000000a0b0b7224 */ /* 0x000fc800078e02ff */
[----:B------:R-:W-:Y:S01]  /*10c0*/  IMAD R6, R12, R10, RZ ;  /* 0x0000000a0c067224 */ /* 0x000fe200078e02ff */
[----:B------:R-:W-:-:S04]  /*10d0*/  ISETP.GE.AND P1, PT, R5, R11, PT ;  /* 0x0000000b0500720c */ /* 0x000fc80003f26270 */
[----:B------:R-:W-:Y:S01]  /*10e0*/  ISETP.GE.OR P1, PT, R16, R6, P1 ;  /* 0x000000061000720c */ /* 0x000fe20000f26670 */
[----:B------:R-:W-:-:S05]  /*10f0*/  IMAD.HI.U32 R6, R5, R2, RZ ;  /* 0x0000000205067227 */ /* 0x000fca00078e00ff */
[----:B------:R-:W-:-:S04]  /*1100*/  SHF.R.U32.HI R6, RZ, R3, R6 ;  /* 0x00000003ff067219 */ /* 0x000fc80000011606 */
[----:B------:R-:W-:-:S03]  /*1110*/  SEL R6, R5, R6, !P0 ;  /* 0x0000000605067207 */ /* 0x000fc60004000000 */
[----:B------:R-:W-:Y:S01]  /*1120*/  @!P1 IMAD.HI.U32 R7, R16, R2, RZ ;  /* 0x0000000210079227 */ /* 0x000fe200078e00ff */
[----:B------:R-:W-:-:S04]  /*1130*/  IADD3 R2, PT, PT, -R6, RZ, RZ ;  /* 0x000000ff06027210 */ /* 0x000fc80007ffe1ff */
[----:B------:R-:W-:Y:S01]  /*1140*/  @!P1 SHF.R.U32.HI R3, RZ, R3, R7 ;  /* 0x00000003ff039219 */ /* 0x000fe20000011607 */
[----:B------:R-:W-:Y:S01]  /*1150*/  IMAD R2, R10, R2, R5 ;  /* 0x000000020a027224 */ /* 0x000fe200078e0205 */
[----:B------:R-:W-:Y:S02]  /*1160*/  IADD3 R7, PT, PT, -R5, RZ, RZ ;  /* 0x000000ff05077210 */ /* 0x000fe40007ffe1ff */
[----:B------:R-:W-:-:S03]  /*1170*/  @!P1 SEL R3, R16, R3, !P0 ;  /* 0x0000000310039207 */ /* 0x000fc60004000000 */
[----:B------:R-:W-:Y:S02]  /*1180*/  IMAD R7, R4, R7, R14 ;  /* 0x0000000704077224 */ /* 0x000fe400078e020e */
[--C-:B------:R-:W-:Y:S02]  /*1190*/  @!P1 IMAD.IADD R6, R6, 0x1, -R3.reuse ;  /* 0x0000000106069824 */ /* 0x100fe400078e0a03 */
[----:B------:R-:W-:Y:S01]  /*11a0*/  @!P1 IMAD R3, R2, R12, R3 ;  /* 0x0000000c02039224 */ /* 0x000fe200078e0203 */
[----:B------:R-:W-:Y:S01]  /*11b0*/  IADD3 R2, PT, PT, -R16, RZ, RZ ;  /* 0x000000ff10027210 */ /* 0x000fe20007ffe1ff */
[----:B------:R-:W-:Y:S02]  /*11c0*/  @!P1 IMAD R5, R6, R10, R16 ;  /* 0x0000000a06059224 */ /* 0x000fe400078e0210 */
[----:B------:R-:W-:Y:S02]  /*11d0*/  @!P1 IMAD.MOV.U32 R16, RZ, RZ, R3 ;  /* 0x000000ffff109224 */ /* 0x000fe400078e0003 */
[----:B------:R-:W-:-:S02]  /*11e0*/  IMAD R2, R9, R2, R15 ;  /* 0x0000000209027224 */ /* 0x000fc400078e020f */
[----:B------:R-:W-:Y:S02]  /*11f0*/  IMAD R14, R5, R4, R7 ;  /* 0x00000004050e7224 */ /* 0x000fe400078e0207 */
[----:B------:R-:W-:Y:S02]  /*1200*/  IMAD R15, R16, R9, R2 ;  /* 0x00000009100f7224 */ /* 0x000fe400078e0202 */
.L_x_15:
[----:B------:R-:W1:Y:S01]  /*1210*/  LDCU UR4, c[0x0][0xb30] ;  /* 0x00016600ff0477ac */ /* 0x000e620008000800 */
[----:B------:R-:W2:Y:S08]  /*1220*/  S2UR UR37, SR_CgaCtaId ;  /* 0x00000000002579c3 */ /* 0x000eb00000008800 */
[----:B------:R-:W3:Y:S01]  /*1230*/  LDC R40, c[0x0][0xb24] ;  /* 0x0002c900ff287b82 */ /* 0x000ee20000000800 */
[----:B-1----:R-:W-:-:S09]  /*1240*/  UISETP.NE.AND UP1, UPT, UR4, 0x1, UPT ;  /* 0x000000010400788c */ /* 0x002fd2000bf25270 */
[----:B--2---:R-:W-:Y:S05]  /*1250*/  BRA.U UP1, `(.L_x_16) ;  /* 0x0000000101407547 */ /* 0x004fea000b800000 */
[----:B------:R-:W1:Y:S08]  /*1260*/  LDC.64 R4, c[0x0][0xb10] ;  /* 0x0002c400ff047b82 */ /* 0x000e700000000a00 */
[----:B------:R-:W2:Y:S08]  /*1270*/  LDC.64 R2, c[0x0][0xb18] ;  /* 0x0002c600ff027b82 */ /* 0x000eb00000000a00 */
[----:B------:R-:W4:Y:S08]  /*1280*/  LDC R6, c[0x0][0xb20] ;  /* 0x0002c800ff067b82 */ /* 0x000f300000000800 */
[----:B------:R-:W3:Y:S01]  /*1290*/  LDC R7, c[0x0][0xb0c] ;  /* 0x0002c300ff077b82 */ /* 0x000ee20000000800 */
[----:B-1----:R-:W-:-:S05]  /*12a0*/  IMAD.HI.U32 R4, R15, R4, RZ ;  /* 0x000000040f047227 */ /* 0x002fca00078e00ff */
[----:B------:R-:W-:Y:S01]  /*12b0*/  SHF.R.U32.HI R4, RZ, R5, R4 ;  /* 0x00000005ff047219 */ /* 0x000fe20000011604 */
[----:B--2---:R-:W-:Y:S01]  /*12c0*/  IMAD.HI.U32 R3, R14, R3, RZ ;  /* 0x000000030e037227 */ /* 0x004fe200078e00ff */
[----:B------:R-:W-:-:S04]  /*12d0*/  ISETP.NE.AND P0, PT, R2, 0x1, PT ;  /* 0x000000010200780c */ /* 0x000fc80003f05270 */
[----:B----4-:R-:W-:-:S04]  /*12e0*/  SHF.R.U32.HI R3, RZ, R6, R3 ;  /* 0x00000006ff037219 */ /* 0x010fc80000011603 */
[----:B------:R-:W-:Y:S02]  /*12f0*/  SEL R3, R14, R3, !P0 ;  /* 0x000000030e037207 */ /* 0x000fe40004000000 */
[----:B---3--:R-:W-:-:S04]  /*1300*/  ISETP.NE.AND P1, PT, R7, 0x1, PT ;  /* 0x000000010700780c */ /* 0x008fc80003f25270 */
[----:B------:R-:W-:-:S05]  /*1310*/  SEL R4, R15, R4, !P1 ;  /* 0x000000040f047207 */ /* 0x000fca0004800000 */
[----:B------:R-:W-:Y:S02]  /*1320*/  IMAD.IADD R5, R3, 0x1, -R4 ;  /* 0x0000000103057824 */ /* 0x000fe400078e0a04 */
[----:B------:R-:W-:Y:S02]  /*1330*/  IMAD.IADD R3, R4, 0x1, -R3 ;  /* 0x0000000104037824 */ /* 0x000fe400078e0a03 */
[----:B------:R-:W-:Y:S02]  /*1340*/  IMAD R15, R5, R7, R15 ;  /* 0x00000007050f7224 */ /* 0x000fe400078e020f */
[----:B------:R-:W-:-:S07]  /*1350*/  IMAD R14, R3, R2, R14 ;  /* 0x00000002030e7224 */ /* 0x000fce00078e020e */
.L_x_16:
[----:B------:R-:W-:Y:S01]  /*1360*/  BAR.SYNC.DEFER_BLOCKING 0x0 ;  /* 0x0000000000007b1d */ /* 0x000fe20000010000 */
[----:B------:R-:W-:Y:S01]  /*1370*/  UISETP.NE.AND UP1, UPT, UR8, 0x2, UPT ;  /* 0x000000020800788c */ /* 0x000fe2000bf25270 */
[----:B------:R-:W-:Y:S02]  /*1380*/  ISETP.NE.OR P5, PT, R0, 0x2, !P5 ;  /* 0x000000020000780c */ /* 0x000fe40006fa5670 */
[----:B------:R-:W-:-:S06]  /*1390*/  LOP3.LUT R2, R93, 0x1f, RZ, 0xc0, !PT ;  /* 0x0000001f5d027812 */ /* 0x000fcc00078ec0ff */
[----:B------:R-:W-:Y:S05]  /*13a0*/  BRA.U UP1, `(.L_x_17) ;  /* 0x0000001101807547 */ /* 0x000fea000b800000 */
[----:B------:R-:W1:Y:S01]  /*13b0*/  LDCU UR13, c[0x0][0x38c] ;  /* 0x00007180ff0d77ac */ /* 0x000e620008000800 */
[----:B------:R-:W2:Y:S01]  /*13c0*/  LDC R8, c[0x0][0x370] ;  /* 0x0000dc00ff087b82 */ /* 0x000ea20000000800 */
[----:B------:R-:W-:Y:S01]  /*13d0*/  PLOP3.LUT P1, PT, PT, PT, UP2, 0x80, 0x8 ;  /* 0x000000000008781c */ /* 0x000fe20003f2f028 */
[----:B------:R-:W-:Y:S01]  /*13e0*/  IMAD.MOV.U32 R17, RZ, RZ, 0x1 ;  /* 0x00000001ff117424 */ /* 0x000fe200078e00ff */
[----:B------:R-:W-:Y:S01]  /*13f0*/  ISETP.EQ.OR P4, PT, R2, RZ, P5 ;  /* 0x000000ff0200720c */ /* 0x000fe20002f82670 */
[----:B------:R-:W-:Y:S01]  /*1400*/  IMAD.MOV.U32 R16, RZ, RZ, RZ ;  /* 0x000000ffff107224 */ /* 0x000fe200078e00ff */
[----:B------:R-:W-:Y:S02]  /*1410*/  PLOP3.LUT P1, PT, P1, PT, PT, 0x8, 0x80 ;  /* 0x000000000080781c */ /* 0x000fe40000f2e170 */
[----:B------:R-:W-:Y:S01]  /*1420*/  CS2R R12, SRZ ;  /* 0x00000000000c7805 */ /* 0x000fe2000001ff00 */
[----:B------:R-:W-:Y:S01]  /*1430*/  IMAD.MOV.U32 R11, RZ, RZ, 0x1 ;  /* 0x00000001ff0b7424 */ /* 0x000fe200078e00ff */
[----:B------:R-:W4:Y:S01]  /*1440*/  LDC R0, c[0x0][0x374] ;  /* 0x0000dd00ff007b82 */ /* 0x000f220000000800 */
[----:B------:R-:W2:Y:S01]  /*1450*/  LDCU.64 UR22, c[0x0][0x348] ;  /* 0x00006900ff1677ac */ /* 0x000ea20008000a00 */
[----:B------:R-:W-:Y:S01]  /*1460*/  UMOV UR6, URZ ;  /* 0x000000ff00067c82 */ /* 0x000fe20008000000 */
[----:B-1----:R-:W-:-:S04]  /*1470*/  UIADD3 UR5, UPT, UPT, UR13, 0x1f, URZ ;  /* 0x0000001f0d057890 */ /* 0x002fc8000fffe0ff */
[----:B------:R-:W-:-:S04]  /*1480*/  USHF.R.S32.HI UR4, URZ, 0x1f, UR5 ;  /* 0x0000001fff047899 */ /* 0x000fc80008011405 */
[----:B------:R-:W-:-:S04]  /*1490*/  ULEA.HI UR4, UR4, UR5, URZ, 0x5 ;  /* 0x0000000504047291 */ /* 0x000fc8000f8f28ff */
[----:B------:R-:W-:Y:S02]  /*14a0*/  USHF.R.S32.HI UR15, URZ, 0x5, UR4 ;  /* 0x00000005ff0f7899 */ /* 0x000fe40008011404 */
[----:B------:R-:W-:Y:S02]  /*14b0*/  UIADD3 UR4, UPT, UPT, UR13, -0x1, URZ ;  /* 0xffffffff0d047890 */ /* 0x000fe4000fffe0ff */
[----:B------:R-:W-:Y:S02]  /*14c0*/  UISETP.LT.U32.AND UP0, UPT, UR15, 0x5, UPT ;  /* 0x000000050f00788c */ /* 0x000fe4000bf01070 */
[----:B------:R-:W-:Y:S02]  /*14d0*/  UISETP.GE.U32.AND UP1, UPT, UR4, -0x3f, UPT ;  /* 0xffffffc10400788c */ /* 0x000fe4000bf26070 */
[----:B------:R-:W-:Y:S02]  /*14e0*/  USEL UR14, UR15, 0x5, UP0 ;  /* 0x000000050f0e7887 */ /* 0x000fe40008000000 */
[----:B------:R-:W-:-:S02]  /*14f0*/  UIADD3 UR13, UPT, UPT, UR13, 0x3e, URZ ;  /* 0x0000003e0d0d7890 */ /* 0x000fc4000fffe0ff */
[----:B------:R-:W-:Y:S02]  /*1500*/  UIADD3 UR5, UPT, UPT, UR14, -0x1, URZ ;  /* 0xffffffff0e057890 */ /* 0x000fe4000fffe0ff */
[----:B------:R-:W-:-:S03]  /*1510*/  UIADD3 UR7, UPT, UPT, UR15, -UR14, URZ ;  /* 0x8000000e0f077290 */ /* 0x000fc6000fffe0ff */
[----:B------:R-:W-:-:S04]  /*1520*/  @UP1 UIADD3 UR5, UPT, UPT, UR14, URZ, URZ ;  /* 0x000000ff0e051290 */ /* 0x000fc8000fffe0ff */
[----:B--2---:R-:W-:-:S12]  /*1530*/  UIADD3 UR5, UPT, UPT, UR5, 0x1, URZ ;  /* 0x0000000105057890 */ /* 0x004fd8000fffe0ff */
.L_x_35:
[----:B------:R-:W-:Y:S01]  /*1540*/  UISETP.NE.AND UP0, UPT, UR37, URZ, UPT ;  /* 0x000000ff2500728c */ /* 0x000fe2000bf05270 */
[----:B------:R-:W1:Y:S08]  /*1550*/  S2UR UR37, SR_CgaCtaId ;  /* 0x00000000002579c3 */ /* 0x000e700000008800 */
[----:B------:R-:W-:Y:S05]  /*1560*/  BRA.U UP0, `(.L_x_18) ;  /* 0x0000000100347547 */ /* 0x000fea000b800000 */
[----:B------:R-:W2:Y:S01]  /*1570*/  S2R R2, SR_CgaCtaId ;  /* 0x0000000000027919 */ /* 0x000ea20000008800 */
[----:B------:R-:W-:-:S04]  /*1580*/  MOV R3, 0x400 ;  /* 0x0000040000037802 */ /* 0x000fc80000000f00 */
[----:B--2---:R-:W-:Y:S02]  /*1590*/  LEA R2, R2, R3, 0x18 ;  /* 0x0000000302027211 */ /* 0x004fe400078ec0ff */
[----:B------:R-:W-:-:S03]  /*15a0*/  SHF.L.U32 R3, R11, 0x1f, RZ ;  /* 0x0000001f0b037819 */ /* 0x000fc600000006ff */
[----:B------:R-:W-:-:S04]  /*15b0*/  IMAD R2, R12, 0x8, R2 ;  /* 0x000000080c027824 */ /* 0x000fc800078e0202 */
[----:B------:R-:W2:Y:S02]  /*15c0*/  SYNCS.PHASECHK.TRANS64.TRYWAIT P0, [R2+URZ+0x100], R3 ;  /* 0x00010003020075a7 */ /* 0x000ea400080011ff */
[----:B--2---:R-:W-:Y:S05]  /*15d0*/  @!P0 BRA `(.L_x_19) ;  /* 0x0000005c00988947 */ /* 0x004fea0003800000 */
.L_x_116:
[----:B------:R-:W-:Y:S01]  /*15e0*/  VIADD R12, R12, 0x1 ;  /* 0x000000010c0c7836 */ /* 0x000fe20000000000 */
[----:B------:R2:W-:Y:S04]  /*15f0*/  SYNCS.ARRIVE.TRANS64.A1T0 RZ, [R2+URZ+0xf0], RZ ;  /* 0x0000f0ff02ff79a7 */ /* 0x0005e800081000ff */
[----:B------:R-:W-:-:S04]  /*1600*/  ISETP.NE.AND P0, PT, R12, 0x2, PT ;  /* 0x000000020c00780c */ /* 0x000fc80003f05270 */
[----:B------:R-:W-:Y:S02]  /*1610*/  SEL R12, R12, RZ, P0 ;  /* 0x000000ff0c0c7207 */ /* 0x000fe40000000000 */
[----:B--2---:R-:W-:-:S04]  /*1620*/  SEL R2, RZ, 0x1, P0 ;  /* 0x00000001ff027807 */ /* 0x004fc80000000000 */
[----:B------:R-:W-:-:S07]  /*1630*/  LOP3.LUT R11, R11, R2, RZ, 0x3c, !PT ;  /* 0x000000020b0b7212 */ /* 0x000fce00078e3cff */
.L_x_18:
[----:B------:R-:W-:Y:S01]  /*1640*/  UMOV UR4, 0x400 ;  /* 0x0000040000047882 */ /* 0x000fe20000000000 */
[----:B------:R-:W-:Y:S01]  /*1650*/  SHF.L.U32 R2, R17, 0x1f, RZ ;  /* 0x0000001f11027819 */ /* 0x000fe200000006ff */
[----:B-1----:R-:W-:Y:S01]  /*1660*/  ULEA UR4, UR37, UR4, 0x18 ;  /* 0x0000000425047291 */ /* 0x002fe2000f8ec0ff */
[----:B------:R-:W-:Y:S01]  /*1670*/  R2UR UR35, R15 ;  /* 0x000000000f2372ca */ /* 0x000fe200000e0000 */
[----:B------:R-:W-:Y:S01]  /*1680*/  UISETP.GE.U32.AND UP0, UPT, UR13, 0x3f, UPT ;  /* 0x0000003f0d00788c */ /* 0x000fe2000bf06070 */
[----:B------:R-:W-:Y:S01]  /*1690*/  R2UR UR11, R14 ;  /* 0x000000000e0b72ca */ /* 0x000fe200000e0000 */
[----:B------:R-:W-:Y:S01]  /*16a0*/  ULEA UR8, UR6, UR4, 0x3 ;  /* 0x0000000406087291 */ /* 0x000fe2000f8e18ff */
[----:B------:R-:W-:-:S08]  /*16b0*/  UMOV UR24, URZ ;  /* 0x000000ff00187c82 */ /* 0x000fd00008000000 */
[----:B------:R1:W2:Y:S01]  /*16c0*/  SYNCS.PHASECHK.TRANS64.TRYWAIT P0, [UR8+0x28], R2 ;  /* 0x00002802ff0075a7 */ /* 0x0002a20008001108 */
[----:B------:R-:W-:Y:S02]  /*16d0*/  USHF.L.U32 UR35, UR35, 0x7, URZ ;  /* 0x0000000723237899 */ /* 0x000fe400080006ff */
[----:B------:R-:W-:Y:S01]  /*16e0*/  USHF.L.U32 UR11, UR11, 0x6, URZ ;  /* 0x000000060b0b7899 */ /* 0x000fe200080006ff */
[----:B------:R-:W-:Y:S11]  /*16f0*/  BRA.U !UP0, `(.L_x_20) ;  /* 0x0000000108a87547 */ /* 0x000ff6000b800000 */
[----:B------:R-:W-:Y:S01]  /*1700*/  UMOV UR16, URZ ;  /* 0x000000ff00107c82 */ /* 0x000fe20008000000 */
[----:B------:R-:W-:-:S05]  /*1710*/  UMOV UR17, UR6 ;  /* 0x0000000600117c82 */ /* 0x000fca0008000000 */
.L_x_25:
[----:B-1----:R-:W-:Y:S01]  /*1720*/  ULEA UR33, UR17, UR4, 0x3 ;  /* 0x0000000411217291 */ /* 0x002fe2000f8e18ff */
[----:B--2---:R-:W-:Y:S01]  /*1730*/  @!P5 MOV R3, 0x3000 ;  /* 0x000030000003d802 */ /* 0x004fe20000000f00 */
[----:B--2---:R-:W-:Y:S10]  /*1740*/  @P0 BRA `(.L_x_21) ;  /* 0x00000000000c0947 */ /* 0x004ff40003800000 */
[----:B------:R-:W-:-:S04]  /*1750*/  SHF.L.U32 R4, R17, 0x1f, RZ ;  /* 0x0000001f11047819 */ /* 0x000fc800000006ff */
[----:B------:R-:W2:Y:S02]  /*1760*/  SYNCS.PHASECHK.TRANS64.TRYWAIT P0, [UR33+0x28], R4 ;  /* 0x00002804ff0075a7 */ /* 0x000ea40008001121 */
[----:B--2---:R-:W-:Y:S05]  /*1770*/  @!P0 BRA `(.L_x_22) ;  /* 0x0000005c00448947 */ /* 0x004fea0003800000 */
.L_x_21:
[----:B------:R2:W-:Y:S01]  /*1780*/  @!P5 SYNCS.ARRIVE.TRANS64 RZ, [UR33], R3 ;  /* 0x00000003ffffd9a7 */ /* 0x0005e20008000021 */
[----:B------:R-:W-:Y:S04]  /*1790*/  BSSY.RECONVERGENT B0, `(.L_x_23) ;  /* 0x0000003000007945 */ /* 0x000fe80003800200 */
[----:B------:R-:W-:Y:S05]  /*17a0*/  @P4 BRA `(.L_x_24) ;  /* 0x0000000000044947 */ /* 0x000fea0003800000 */
[----:B------:R-:W-:Y:S05]  /*17b0*/  BPT.TRAP 0x1 ;  /* 0x000000040000795c */ /* 0x000fea0000300000 */
.L_x_24:
[----:B------:R-:W-:Y:S05]  /*17c0*/  BSYNC.RECONVERGENT B0 ;  /* 0x0000000000007941 */ /* 0x000fea0003800200 */
.L_x_23:
[----:B------:R-:W-:Y:S02]  /*17d0*/  UIADD3 UR6, UPT, UPT, UR17, 0x1, URZ ;  /* 0x0000000111067890 */ /* 0x000fe4000fffe0ff */
[----:B------:R-:W-:Y:S02]  /*17e0*/  ULEA UR32, UR17, UR4, 0xd ;  /* 0x0000000411207291 */ /* 0x000fe4000f8e68ff */
[----:B------:R-:W-:Y:S02]  /*17f0*/  UISETP.NE.AND UP0, UPT, UR6, 0x5, UPT ;  /* 0x000000050600788c */ /* 0x000fe4000bf05270 */
[----:B------:R-:W-:Y:S02]  /*1800*/  UIADD3 UR26, UP1, UPT, UR22, 0x80, URZ ;  /* 0x00000080161a7890 */ /* 0x000fe4000ff3e0ff */
[----:B------:R-:W-:Y:S02]  /*1810*/  USEL UR9, URZ, 0x1, UP0 ;  /* 0x00000001ff097887 */ /* 0x000fe40008000000 */
[----:B------:R-:W-:-:S02]  /*1820*/  USEL UR6, UR6, URZ, UP0 ;  /* 0x000000ff06067287 */ /* 0x000fc40008000000 */
[----:B------:R-:W-:Y:S02]  /*1830*/  UIADD3 UR20, UP0, UPT, UR22, 0x180, URZ ;  /* 0x0000018016147890 */ /* 0x000fe4000ff1e0ff */
[----:B------:R-:W-:Y:S01]  /*1840*/  ULEA UR8, UR6, UR4, 0x3 ;  /* 0x0000000406087291 */ /* 0x000fe2000f8e18ff */
[----:B------:R-:W-:Y:S01]  /*1850*/  LOP3.LUT R17, R17, UR9, RZ, 0x3c, !PT ;  /* 0x0000000911117c12 */ /* 0x000fe2000f8e3cff */
[----:B------:R-:W-:Y:S02]  /*1860*/  USHF.L.U32 UR34, UR16, 0x5, URZ ;  /* 0x0000000510227899 */ /* 0x000fe400080006ff */
[----:B------:R-:W-:Y:S01]  /*1870*/  UIADD3.X UR27, UPT, UPT, URZ, UR23, URZ, UP1, !UPT ;  /* 0x00000017ff1b7290 */ /* 0x000fe20008ffe4ff */
[----:B-1----:R-:W-:Y:S01]  /*1880*/  SHF.L.U32 R2, R17, 0x1f, RZ ;  /* 0x0000001f11027819 */ /* 0x002fe200000006ff */
[----:B------:R-:W-:Y:S02]  /*1890*/  UIADD3 UR32, UPT, UPT, UR32, 0x6400, URZ ;  /* 0x0000640020207890 */ /* 0x000fe4000fffe0ff */
[----:B------:R-:W-:Y:S01]  /*18a0*/  UIADD3.X UR21, UPT, UPT, URZ, UR23, URZ, UP0, !UPT ;  /* 0x00000017ff157290 */ /* 0x000fe200087fe4ff */
[----:B------:R1:W1:Y:S01]  /*18b0*/  SYNCS.PHASECHK.TRANS64.TRYWAIT P0, [UR8+0x28], R2 ;  /* 0x00002802ff0075a7 */ /* 0x0002620008001108 */
[----:B------:R-:W-:Y:S01]  /*18c0*/  ULEA UR8, UR17, UR4, 0xc ;  /* 0x0000000411087291 */ /* 0x000fe2000f8e60ff */
[----:B------:R-:W-:Y:S01]  /*18d0*/  UMOV UR18, 0x0 ;  /* 0x0000000000127882 */ /* 0x000fe20000000000 */
[----:B------:R-:W-:-:S02]  /*18e0*/  UMOV UR19, 0x10000000 ;  /* 0x1000000000137882 */ /* 0x000fc40000000000 */
[----:B------:R-:W-:Y:S01]  /*18f0*/  UIADD3 UR8, UPT, UPT, UR8, 0x10400, URZ ;  /* 0x0001040008087890 */ /* 0x000fe2000fffe0ff */
[----:B------:R1:W-:Y:S01]  /*1900*/  UTMALDG.3D [UR32], [UR26], desc[UR18] ;  /* 0x000012201a0075b4 */ /* 0x0003e20008011000 */
[----:B------:R-:W-:Y:S01]  /*1910*/  UMOV UR12, UR36 ;  /* 0x00000024000c7c82 */ /* 0x000fe20008000000 */
[----:B------:R-:W-:Y:S01]  /*1920*/  UMOV UR9, UR33 ;  /* 0x0000002100097c82 */ /* 0x000fe20008000000 */
[----:B------:R-:W-:Y:S01]  /*1930*/  UMOV UR10, UR34 ;  /* 0x00000022000a7c82 */ /* 0x000fe20008000000 */
[----:B------:R-:W-:Y:S01]  /*1940*/  UIADD3 UR16, UPT, UPT, UR16, 0x1, URZ ;  /* 0x0000000110107890 */ /* 0x000fe2000fffe0ff */
[----:B------:R-:W-:Y:S01]  /*1950*/  UMOV UR24, UR5 ;  /* 0x0000000500187c82 */ /* 0x000fe20008000000 */
[----:B------:R-:W-:Y:S02]  /*1960*/  UMOV UR17, UR6 ;  /* 0x0000000600117c82 */ /* 0x000fe40008000000 */
[----:B------:R1:W-:Y:S01]  /*1970*/  UTMALDG.3D [UR8], [UR20], desc[UR18] ;  /* 0x00001208140075b4 */ /* 0x0003e20008011000 */
[----:B------:R-:W-:-:S09]  /*1980*/  UISETP.NE.AND UP0, UPT, UR16, UR5, UPT ;  /* 0x000000051000728c */ /* 0x000fd2000bf05270 */
[----:B------:R-:W-:Y:S05]  /*1990*/  BRA.U UP0, `(.L_x_25) ;  /* 0xfffffffd00607547 */ /* 0x000fea000b83ffff */
.L_x_20:
[----:B-1----:R-:W-:Y:S01]  /*19a0*/  ULEA UR8, UR6, UR4, 0x3 ;  /* 0x0000000406087291 */ /* 0x002fe2000f8e18ff */
[----:B------:R-:W-:Y:S01]  /*19b0*/  SHF.L.U32 R2, R17, 0x1f, RZ ;  /* 0x0000001f11027819 */ /* 0x000fe200000006ff */
[----:B------:R-:W-:Y:S01]  /*19c0*/  @!P1 SYNCS.ARRIVE.TRANS64.A1T0 RZ, [UR4+0x88], RZ ;  /* 0x000088ffffff99a7 */ /* 0x000fe20008100004 */
[----:B------:R-:W-:-:S06]  /*19d0*/  UISETP.GT.AND UP0, UPT, UR15, UR14, UPT ;  /* 0x0000000e0f00728c */ /* 0x000fcc000bf04270 */
[----:B--2---:R1:W2:Y:S03]  /*19e0*/  SYNCS.PHASECHK.TRANS64.TRYWAIT P0, [UR8+0x28], R2 ;  /* 0x00002802ff0075a7 */ /* 0x0042a60008001108 */
[----:B------:R-:W-:Y:S05]  /*19f0*/  BRA.U !UP0, `(.L_x_26) ;  /* 0x0000000108ac7547 */ /* 0x000fea000b800000 */
[----:B------:R-:W-:Y:S01]  /*1a00*/  UIADD3 UR21, UPT, UPT, UR7, UR24, URZ ;  /* 0x0000001807157290 */ /* 0x000fe2000fffe0ff */
[----:B------:R-:W-:-:S11]  /*1a10*/  UMOV UR25, UR6 ;  /* 0x0000000600197c82 */ /* 0x000fd60008000000 */
.L_x_31:
[----:B-1----:R-:W-:Y:S01]  /*1a20*/  ULEA UR17, UR25, UR4, 0x3 ;  /* 0x0000000419117291 */ /* 0x002fe2000f8e18ff */
[----:B--2---:R-:W-:Y:S01]  /*1a30*/  @!P5 MOV R3, 0x3000 ;  /* 0x000030000003d802 */ /* 0x004fe20000000f00 */
[----:B--2---:R-:W-:Y:S10]  /*1a40*/  @P0 BRA `(.L_x_27) ;  /* 0x00000000000c0947 */ /* 0x004ff40003800000 */
[----:B------:R-:W-:-:S04]  /*1a50*/  SHF.L.U32 R4, R17, 0x1f, RZ ;  /* 0x0000001f11047819 */ /* 0x000fc800000006ff */
[----:B------:R-:W2:Y:S02]  /*1a60*/  SYNCS.PHASECHK.TRANS64.TRYWAIT P0, [UR17+0x28], R4 ;  /* 0x00002804ff0075a7 */ /* 0x000ea40008001111 */
[----:B--2---:R-:W-:Y:S05]  /*1a70*/  @!P0 BRA `(.L_x_28) ;  /* 0x00000058009c8947 */ /* 0x004fea0003800000 */
.L_x_27:
[----:B------:R2:W-:Y:S01]  /*1a80*/  @!P5 SYNCS.ARRIVE.TRANS64 RZ, [UR17], R3 ;  /* 0x00000003ffffd9a7 */ /* 0x0005e20008000011 */
[----:B------:R-:W-:Y:S04]  /*1a90*/  BSSY.RECONVERGENT B0, `(.L_x_29) ;  /* 0x0000003000007945 */ /* 0x000fe80003800200 */
[----:B------:R-:W-:Y:S05]  /*1aa0*/  @P4 BRA `(.L_x_30) ;  /* 0x0000000000044947 */ /* 0x000fea0003800000 */
[----:B------:R-:W-:Y:S05]  /*1ab0*/  BPT.TRAP 0x1 ;  /* 0x000000040000795c */ /* 0x000fea0000300000 */
.L_x_30:
[----:B------:R-:W-:Y:S05]  /*1ac0*/  BSYNC.RECONVERGENT B0 ;  /* 0x0000000000007941 */ /* 0x000fea0003800200 */
.L_x_29:
        /* <DEDUP_REMOVED lines=10> */
[----:B------:R-:W-:Y:S01]  /*1b70*/  UIADD3 UR16, UPT, UPT, UR16, 0x6400, URZ ;  /* 0x0000640010107890 */ /* 0x000fe2000fffe0ff */
[----:B-1----:R-:W-:Y:S01]  /*1b80*/  SHF.L.U32 R2, R17, 0x1f, RZ ;  /* 0x0000001f11027819 */ /* 0x002fe200000006ff */
[----:B------:R-:W-:Y:S02]  /*1b90*/  UIADD3.X UR31, UPT, UPT, URZ, UR23, URZ, UP1, !UPT ;  /* 0x00000017ff1f7290 */ /* 0x000fe40008ffe4ff */
[----:B------:R-:W-:Y:S01]  /*1ba0*/  UIADD3.X UR29, UPT, UPT, URZ, UR23, URZ, UP0, !UPT ;  /* 0x00000017ff1d7290 */ /* 0x000fe200087fe4ff */
[----:B------:R1:W1:Y:S01]  /*1bb0*/  SYNCS.PHASECHK.TRANS64.TRYWAIT P0, [UR8+0x28], R2 ;  /* 0x00002802ff0075a7 */ /* 0x0002620008001108 */
[----:B------:R-:W-:Y:S01]  /*1bc0*/  ULEA UR8, UR25, UR4, 0xc ;  /* 0x0000000419087291 */ /* 0x000fe2000f8e60ff */
[----:B------:R-:W-:Y:S01]  /*1bd0*/  UMOV UR26, 0x0 ;  /* 0x00000000001a7882 */ /* 0x000fe20000000000 */
[----:B------:R-:W-:-:S02]  /*1be0*/  UMOV UR27, 0x10000000 ;  /* 0x10000000001b7882 */ /* 0x000fc40000000000 */
[----:B------:R-:W-:Y:S01]  /*1bf0*/  UIADD3 UR8, UPT, UPT, UR8, 0x10400, URZ ;  /* 0x0001040008087890 */ /* 0x000fe2000fffe0ff */
[----:B------:R-:W-:Y:S01]  /*1c00*/  UMOV UR19, UR35 ;  /* 0x0000002300137c82 */ /* 0x000fe20008000000 */
[----:B------:R-:W-:Y:S01]  /*1c10*/  UMOV UR20, UR36 ;  /* 0x0000002400147c82 */ /* 0x000fe20008000000 */
[----:B------:R-:W-:Y:S01]  /*1c20*/  UMOV UR12, UR36 ;  /* 0x00000024000c7c82 */ /* 0x000fe20008000000 */
[----:B------:R-:W-:Y:S01]  /*1c30*/  UMOV UR9, UR17 ;  /* 0x0000001100097c82 */ /* 0x000fe20008000000 */
[----:B------:R-:W-:Y:S01]  /*1c40*/  UMOV UR10, UR18 ;  /* 0x00000012000a7c82 */ /* 0x000fe20008000000 */
[----:B------:R1:W-:Y:S01]  /*1c50*/  UTMALDG.3D [UR16], [UR30], desc[UR26] ;  /* 0x00001a101e0075b4 */ /* 0x0003e20008011000 */
[----:B------:R-:W-:Y:S01]  /*1c60*/  UIADD3 UR24, UPT, UPT, UR24, 0x1, URZ ;  /* 0x0000000118187890 */ /* 0x000fe2000fffe0ff */
[----:B------:R-:W-:-:S03]  /*1c70*/  UMOV UR25, UR6 ;  /* 0x0000000600197c82 */ /* 0x000fc60008000000 */
[----:B------:R-:W-:Y:S01]  /*1c80*/  UISETP.NE.AND UP0, UPT, UR24, UR21, UPT ;  /* 0x000000151800728c */ /* 0x000fe2000bf05270 */
[----:B------:R1:W-:Y:S08]  /*1c90*/  UTMALDG.3D [UR8], [UR28], desc[UR26] ;  /* 0x00001a081c0075b4 */ /* 0x0003f00008011000 */
[----:B------:R-:W-:Y:S05]  /*1ca0*/  BRA.U UP0, `(.L_x_31) ;  /* 0xfffffffd005c7547 */ /* 0x000fea000b83ffff */
.L_x_26:
[C---:B-1----:R-:W-:Y:S01]  /*1cb0*/  LEA R2, R16.reuse, UR4, 0x3 ;  /* 0x0000000410027c11 */ /* 0x042fe2000f8e18ff */
[----:B------:R-:W-:Y:S01]  /*1cc0*/  NOP ;  /* 0x0000000000007918 */ /* 0x000fe20000000000 */
[----:B--2---:R-:W-:Y:S02]  /*1cd0*/  SHF.L.U32 R3, R13, 0x1f, RZ ;  /* 0x0000001f0d037819 */ /* 0x004fe400000006ff */
[----:B------:R-:W-:Y:S02]  /*1ce0*/  LEA R4, R16, UR4, 0x4 ;  /* 0x0000000410047c11 */ /* 0x000fe4000f8e20ff */
[----:B------:R-:W1:Y:S02]  /*1cf0*/  SYNCS.PHASECHK.TRANS64.TRYWAIT P0, [R2+URZ+0x90], R3 ;  /* 0x00009003020075a7 */ /* 0x000e6400080011ff */
[----:B-1----:R-:W-:Y:S05]  /*1d00*/  @!P0 BRA `(.L_x_32) ;  /* 0x0000005800108947 */ /* 0x002fea0003800000 */
.L_x_119:
[----:B------:R-:W2:Y:S01]  /*1d10*/  LDS.128 R4, [R4+0x120] ;  /* 0x0001200004047984 */ /* 0x000ea20000000c00 */
[----:B---3--:R-:W-:Y:S01]  /*1d20*/  ISETP.GE.AND P0, PT, R40, 0x1, PT ;  /* 0x000000012800780c */ /* 0x008fe20003f06270 */
[----:B-1----:R-:W-:Y:S01]  /*1d30*/  VIADD R2, R2, 0xa0 ;  /* 0x000000a002027836 */ /* 0x002fe20000000000 */
[----:B------:R-:W-:Y:S01]  /*1d40*/  @!PT LDS RZ, [RZ] ;  /* 0x00000000fffff984 */ /* 0x000fe20000000800 */
[----:B------:R-:W-:Y:S01]  /*1d50*/  @!PT LDS RZ, [RZ] ;  /* 0x00000000fffff984 */ /* 0x000fe20000000800 */
[----:B------:R-:W-:Y:S01]  /*1d60*/  @!PT LDS RZ, [RZ] ;  /* 0x00000000fffff984 */ /* 0x000fe20000000800 */
[----:B------:R-:W-:Y:S01]  /*1d70*/  @!PT LDS RZ, [RZ] ;  /* 0x00000000fffff984 */ /* 0x000fe20000000800 */
[----:B------:R1:W-:Y:S06]  /*1d80*/  MEMBAR.ALL.CTA ;  /* 0x0000000000007992 */ /* 0x0003ec0000008000 */
[----:B-1----:R-:W1:Y:S01]  /*1d90*/  FENCE.VIEW.ASYNC.S ;  /* 0x00000000000073c6 */ /* 0x002e620000000000 */
[----:B------:R-:W-:-:S04]  /*1da0*/  PRMT R2, RZ, 0x654, R2 ;  /* 0x00000654ff027816 */ /* 0x000fc80000000002 */
[----:B-1----:R1:W-:Y:S01]  /*1db0*/  SYNCS.ARRIVE.TRANS64.RED.A1T0 RZ, [R2+URZ], RZ ;  /* 0x000000ff02ff79a7 */ /* 0x0023e200081004ff */
[----:B--2---:R-:W-:-:S13]  /*1dc0*/  LOP3.LUT P2, RZ, R6, 0x1, RZ, 0xc0, !PT ;  /* 0x0000000106ff7812 */ /* 0x004fda000784c0ff */
[----:B------:R-:W-:Y:S01]  /*1dd0*/  @P2 SHF.R.U32.HI R3, RZ, 0x10, R5 ;  /* 0x00000010ff032819 */ /* 0x000fe20000011605 */
[----:B------:R-:W-:Y:S01]  /*1de0*/  VOTEU.ANY UP0, P2 ;  /* 0x0000000000ff7886 */ /* 0x000fe20001000100 */
[----:B------:R-:W-:Y:S02]  /*1df0*/  @P2 MOV R10, R4 ;  /* 0x00000004000a2202 */ /* 0x000fe40000000f00 */
[----:B------:R-:W-:Y:S02]  /*1e00*/  @P2 R2UR.BROADCAST UR8, R3 ;  /* 0x00000000030822ca */ /* 0x000fe400008e0000 */
[----:B------:R-:W-:-:S11]  /*1e10*/  @P2 LOP3.LUT R9, R5, 0xffff, RZ, 0xc0, !PT ;  /* 0x0000ffff05092812 */ /* 0x000fd600078ec0ff */
[----:B------:R-:W-:Y:S01]  /*1e20*/  @UP0 UMOV UR36, UR8 ;  /* 0x0000000800240c82 */ /* 0x000fe20008000000 */
[----:B-1----:R-:W-:Y:S05]  /*1e30*/  @!P0 BRA `(.L_x_33) ;  /* 0x0000000000b88947 */ /* 0x002fea0003800000 */
[----:B------:R-:W4:Y:S01]  /*1e40*/  LDC.64 R4, c[0x0][0xb18] ;  /* 0x0002c600ff047b82 */ /* 0x000f220000000a00 */
[----:B------:R-:W-:-:S07]  /*1e50*/  ISETP.NE.AND P3, PT, R40, 0x1, PT ;  /* 0x000000012800780c */ /* 0x000fce0003f65270 */
[----:B------:R-:W1:Y:S08]  /*1e60*/  LDC.64 R6, c[0x0][0xb10] ;  /* 0x0002c400ff067b82 */ /* 0x000e700000000a00 */
[----:B------:R-:W2:Y:S08]  /*1e70*/  LDC R14, c[0x0][0xb20] ;  /* 0x0002c800ff0e7b82 */ /* 0x000eb00000000800 */
[----:B------:R-:W3:Y:S01]  /*1e80*/  LDC R15, c[0x0][0xb0c] ;  /* 0x0002c300ff0f7b82 */ /* 0x000ee20000000800 */
[----:B----4-:R-:W-:Y:S01]  /*1e90*/  IMAD.HI.U32 R19, R0, R5, RZ ;  /* 0x0000000500137227 */ /* 0x010fe200078e00ff */
[----:B------:R-:W-:-:S03]  /*1ea0*/  ISETP.NE.AND P0, PT, R4, 0x1, PT ;  /* 0x000000010400780c */ /* 0x000fc60003f05270 */
[----:B------:R-:W-:-:S03]  /*1eb0*/  IMAD.HI.U32 R5, R9, R5, RZ ;  /* 0x0000000509057227 */ /* 0x000fc600078e00ff */
[----:B------:R-:W4:Y:S01]  /*1ec0*/  LDC.64 R2, c[0x0][0xb28] ;  /* 0x0002ca00ff027b82 */ /* 0x000f220000000a00 */
[----:B-1----:R-:W-:-:S04]  /*1ed0*/  IMAD.HI.U32 R20, R8, R6, RZ ;  /* 0x0000000608147227 */ /* 0x002fc800078e00ff */
[----:B------:R-:W-:Y:S01]  /*1ee0*/  IMAD.HI.U32 R21, R10, R6, RZ ;  /* 0x000000060a157227 */ /* 0x000fe200078e00ff */
[----:B------:R-:W-:Y:S02]  /*1ef0*/  SHF.R.U32.HI R20, RZ, R7, R20 ;  /* 0x00000007ff147219 */ /* 0x000fe40000011614 */
[-C--:B--2---:R-:W-:Y:S02]  /*1f00*/  SHF.R.U32.HI R19, RZ, R14.reuse, R19 ;  /* 0x0000000eff137219 */ /* 0x084fe40000011613 */
[----:B------:R-:W-:Y:S02]  /*1f10*/  SHF.R.U32.HI R5, RZ, R14, R5 ;  /* 0x0000000eff057219 */ /* 0x000fe40000011605 */
[----:B------:R-:W-:Y:S02]  /*1f20*/  SEL R19, R0, R19, !P0 ;  /* 0x0000001300137207 */ /* 0x000fe40004000000 */
[----:B------:R-:W-:Y:S02]  /*1f30*/  SHF.R.U32.HI R21, RZ, R7, R21 ;  /* 0x00000007ff157219 */ /* 0x000fe40000011615 */
[----:B---3--:R-:W-:-:S02]  /*1f40*/  ISETP.NE.AND P1, PT, R15, 0x1, PT ;  /* 0x000000010f00780c */ /* 0x008fc40003f25270 */
[----:B------:R-:W-:Y:S02]  /*1f50*/  SEL R5, R9, R5, !P0 ;  /* 0x0000000509057207 */ /* 0x000fe40004000000 */
[----:B------:R-:W-:Y:S02]  /*1f60*/  SEL R20, R8, R20, !P1 ;  /* 0x0000001408147207 */ /* 0x000fe40004800000 */
[----:B------:R-:W-:Y:S01]  /*1f70*/  SEL R21, R10, R21, !P1 ;  /* 0x000000150a157207 */ /* 0x000fe20004800000 */
[----:B----4-:R-:W-:-:S04]  /*1f80*/  IMAD.HI.U32 R18, R19, R2, RZ ;  /* 0x0000000213127227 */ /* 0x010fc800078e00ff */
        /* <DEDUP_REMOVED lines=10> */
[----:B------:R-:W-:-:S04]  /*2030*/  @!P0 IMAD.HI.U32 R7, R21, R2, RZ ;  /* 0x0000000215078227 */ /* 0x000fc800078e00ff */
[----:B------:R-:W-:Y:S01]  /*2040*/  IMAD.MOV R2, RZ, RZ, -R6 ;  /* 0x000000ffff027224 */ /* 0x000fe200078e0a06 */
[----:B------:R-:W-:Y:S02]  /*2050*/  @!P0 SHF.R.U32.HI R3, RZ, R3, R7 ;  /* 0x00000003ff038219 */ /* 0x000fe40000011607 */
[----:B------:R-:W-:Y:S01]  /*2060*/  IADD3 R7, PT, PT, -R5, RZ, RZ ;  /* 0x000000ff05077210 */ /* 0x000fe20007ffe1ff */
[----:B------:R-:W-:Y:S01]  /*2070*/  IMAD R2, R40, R2, R5 ;  /* 0x0000000228027224 */ /* 0x000fe200078e0205 */
        /* <DEDUP_REMOVED lines=10> */
.L_x_33:
[----:B------:R-:W1:Y:S02]  /*2120*/  LDCU UR8, c[0x0][0xb30] ;  /* 0x00016600ff0877ac */ /* 0x000e640008000800 */
[----:B-1----:R-:W-:-:S09]  /*2130*/  UISETP.NE.AND UP0, UPT, UR8, 0x1, UPT ;  /* 0x000000010800788c */ /* 0x002fd2000bf05270 */
[----:B------:R-:W-:Y:S05]  /*2140*/  BRA.U UP0, `(.L_x_34) ;  /* 0x0000000100407547 */ /* 0x000fea000b800000 */
[----:B------:R-:W1:Y:S08]  /*2150*/  LDC.64 R4, c[0x0][0xb10] ;  /* 0x0002c400ff047b82 */ /* 0x000e700000000a00 */
[----:B------:R-:W2:Y:S08]  /*2160*/  LDC.64 R2, c[0x0][0xb18] ;  /* 0x0002c600ff027b82 */ /* 0x000eb00000000a00 */
[----:B------:R-:W3:Y:S08]  /*2170*/  LDC R6, c[0x0][0xb20] ;  /* 0x0002c800ff067b82 */ /* 0x000ef00000000800 */
[----:B------:R-:W4:Y:S01]  /*2180*/  LDC R7, c[0x0][0xb0c] ;  /* 0x0002c300ff077b82 */ /* 0x000f220000000800 */
[----:B-1----:R-:W-:-:S05]  /*2190*/  IMAD.HI.U32 R4, R10, R4, RZ ;  /* 0x000000040a047227 */ /* 0x002fca00078e00ff */
[----:B------:R-:W-:Y:S01]  /*21a0*/  SHF.R.U32.HI R4, RZ, R5, R4 ;  /* 0x00000005ff047219 */ /* 0x000fe20000011604 */
[----:B--2---:R-:W-:Y:S01]  /*21b0*/  IMAD.HI.U32 R3, R9, R3, RZ ;  /* 0x0000000309037227 */ /* 0x004fe200078e00ff */
[----:B------:R-:W-:-:S04]  /*21c0*/  ISETP.NE.AND P0, PT, R2, 0x1, PT ;  /* 0x000000010200780c */ /* 0x000fc80003f05270 */
[----:B---3--:R-:W-:-:S04]  /*21d0*/  SHF.R.U32.HI R3, RZ, R6, R3 ;  /* 0x00000006ff037219 */ /* 0x008fc80000011603 */
[----:B------:R-:W-:Y:S02]  /*21e0*/  SEL R3, R9, R3, !P0 ;  /* 0x0000000309037207 */ /* 0x000fe40004000000 */
[----:B----4-:R-:W-:-:S04]  /*21f0*/  ISETP.NE.AND P1, PT, R7, 0x1, PT ;  /* 0x000000010700780c */ /* 0x010fc80003f25270 */
[----:B------:R-:W-:-:S05]  /*2200*/  SEL R4, R10, R4, !P1 ;  /* 0x000000040a047207 */ /* 0x000fca0004800000 */
[----:B------:R-:W-:Y:S02]  /*2210*/  IMAD.IADD R5, R3, 0x1, -R4 ;  /* 0x0000000103057824 */ /* 0x000fe400078e0a04 */
[----:B------:R-:W-:Y:S02]  /*2220*/  IMAD.IADD R3, R4, 0x1, -R3 ;  /* 0x0000000104037824 */ /* 0x000fe400078e0a03 */
[----:B------:R-:W-:Y:S02]  /*2230*/  IMAD R10, R5, R7, R10 ;  /* 0x00000007050a7224 */ /* 0x000fe400078e020a */
[----:B------:R-:W-:-:S07]  /*2240*/  IMAD R9, R3, R2, R9 ;  /* 0x0000000203097224 */ /* 0x000fce00078e0209 */
.L_x_34:
[----:B------:R-:W-:Y:S01]  /*2250*/  VIADD R16, R16, 0x1 ;  /* 0x0000000110107836 */ /* 0x000fe20000000000 */
[----:B------:R-:W-:Y:S01]  /*2260*/  PLOP3.LUT P1, PT, PT, PT, PT, 0x80, 0x8 ;  /* 0x000000000008781c */ /* 0x000fe20003f2f070 */
[----:B------:R-:W-:Y:S02]  /*2270*/  IMAD.IADD R15, R10, 0x1, R87 ;  /* 0x000000010a0f7824 */ /* 0x000fe400078e0257 */
[----:B------:R-:W-:Y:S01]  /*2280*/  IMAD.IADD R14, R9, 0x1, R86 ;  /* 0x00000001090e7824 */ /* 0x000fe200078e0256 */
[----:B------:R-:W-:-:S04]  /*2290*/  ISETP.NE.AND P0, PT, R16, 0x2, PT ;  /* 0x000000021000780c */ /* 0x000fc80003f05270 */
[----:B------:R-:W-:Y:S02]  /*22a0*/  SEL R2, RZ, 0x1, P0 ;  /* 0x00000001ff027807 */ /* 0x000fe40000000000 */
[----:B------:R-:W-:Y:S02]  /*22b0*/  SEL R16, R16, RZ, P0 ;  /* 0x000000ff10107207 */ /* 0x000fe40000000000 */
[----:B------:R-:W-:Y:S01]  /*22c0*/  LOP3.LUT R13, R13, R2, RZ, 0x3c, !PT ;  /* 0x000000020d0d7212 */ /* 0x000fe200078e3cff */
[----:B------:R-:W-:Y:S06]  /*22d0*/  @P2 BRA `(.L_x_35) ;  /* 0xfffffff000982947 */ /* 0x000fec000383ffff */
[----:B------:R-:W-:Y:S01]  /*22e0*/  UIADD3 UR4, UPT, UPT, UR4, 0x28, URZ ;  /* 0x0000002804047890 */ /* 0x000fe2000fffe0ff */
[----:B------:R-:W-:-:S03]  /*22f0*/  SHF.L.U32 R2, R17, 0x1f, RZ ;  /* 0x0000001f11027819 */ /* 0x000fc600000006ff */
[----:B------:R-:W-:-:S09]  /*2300*/  ULEA UR5, UR6, UR4, 0x3 ;  /* 0x0000000406057291 */ /* 0x000fd2000f8e18ff */
[----:B------:R-:W1:Y:S02]  /*2310*/  SYNCS.PHASECHK.TRANS64.TRYWAIT P0, [UR5], R2 ;  /* 0x00000002ff0075a7 */ /* 0x000e640008001105 */
[----:B-1----:R-:W-:Y:S05]  /*2320*/  @!P0 BRA `(.L_x_36) ;  /* 0x00000050009c8947 */ /* 0x002fea0003800000 */
.L_x_121:
[----:B------:R-:W-:-:S04]  /*2330*/  UIADD3 UR6, UPT, UPT, UR6, 0x1, URZ ;  /* 0x0000000106067890 */ /* 0x000fc8000fffe0ff */
[----:B------:R-:W-:-:S04]  /*2340*/  UISETP.NE.AND UP0, UPT, UR6, 0x5, UPT ;  /* 0x000000050600788c */ /* 0x000fc8000bf05270 */
[----:B------:R-:W-:Y:S02]  /*2350*/  USEL UR7, URZ, 0x1, UP0 ;  /* 0x00000001ff077887 */ /* 0x000fe40008000000 */
[----:B------:R-:W-:-:S04]  /*2360*/  USEL UR6, UR6, URZ, UP0 ;  /* 0x000000ff06067287 */ /* 0x000fc80008000000 */
[----:B------:R-:W-:Y:S01]  /*2370*/  ULEA UR5, UR6, UR4, 0x3 ;  /* 0x0000000406057291 */ /* 0x000fe2000f8e18ff */
[----:B-1----:R-:W-:-:S04]  /*2380*/  LOP3.LUT R2, R17, UR7, RZ, 0x3c, !PT ;  /* 0x0000000711027c12 */ /* 0x002fc8000f8e3cff */
[----:B------:R-:W-:-:S04]  /*2390*/  SHF.L.U32 R3, R2, 0x1f, RZ ;  /* 0x0000001f02037819 */ /* 0x000fc800000006ff */
[----:B------:R-:W1:Y:S02]  /*23a0*/  SYNCS.PHASECHK.TRANS64.TRYWAIT P0, [UR5], R3 ;  /* 0x00000003ff0075a7 */ /* 0x000e640008001105 */
[----:B-1----:R-:W-:Y:S05]  /*23b0*/  @!P0 BRA `(.L_x_37) ;  /* 0x0000005000908947 */ /* 0x002fea0003800000 */
.L_x_123:
[----:B------:R-:W-:-:S04]  /*23c0*/  UIADD3 UR6, UPT, UPT, UR6, 0x1, URZ ;  /* 0x0000000106067890 */ /* 0x000fc8000fffe0ff */
[----:B------:R-:W-:-:S04]  /*23d0*/  UISETP.NE.AND UP0, UPT, UR6, 0x5, UPT ;  /* 0x000000050600788c */ /* 0x000fc8000bf05270 */
[----:B------:R-:W-:Y:S02]  /*23e0*/  USEL UR7, URZ, 0x1, UP0 ;  /* 0x00000001ff077887 */ /* 0x000fe40008000000 */
[----:B------:R-:W-:-:S04]  /*23f0*/  USEL UR6, UR6, URZ, UP0 ;  /* 0x000000ff06067287 */ /* 0x000fc80008000000 */
[----:B------:R-:W-:Y:S01]  /*2400*/  ULEA UR5, UR6, UR4, 0x3 ;  /* 0x0000000406057291 */ /* 0x000fe2000f8e18ff */
[----:B------:R-:W-:-:S04]  /*2410*/  LOP3.LUT R2, R2, UR7, RZ, 0x3c, !PT ;  /* 0x0000000702027c12 */ /* 0x000fc8000f8e3cff */
[----:B-1----:R-:W-:-:S04]  /*2420*/  SHF.L.U32 R3, R2, 0x1f, RZ ;  /* 0x0000001f02037819 */ /* 0x002fc800000006ff */
[----:B------:R-:W1:Y:S02]  /*2430*/  SYNCS.PHASECHK.TRANS64.TRYWAIT P0, [UR5], R3 ;  /* 0x00000003ff0075a7 */ /* 0x000e640008001105 */
[----:B-1----:R-:W-:Y:S05]  /*2440*/  @!P0 BRA `(.L_x_38) ;  /* 0x0000005000848947 */ /* 0x002fea0003800000 */
.L_x_125:
        /* <DEDUP_REMOVED lines=9> */
.L_x_127:
[----:B------:R-:W-:-:S04]  /*24e0*/  UIADD3 UR6, UPT, UPT, UR6, 0x1, URZ ;  /* 0x0000000106067890 */ /* 0x000fc8000fffe0ff */
[----:B------:R-:W-:-:S04]  /*24f0*/  UISETP.NE.AND UP0, UPT, UR6, 0x5, UPT ;  /* 0x000000050600788c */ /* 0x000fc8000bf05270 */
[----:B------:R-:W-:Y:S02]  /*2500*/  USEL UR5, URZ, 0x1, UP0 ;  /* 0x00000001ff057887 */ /* 0x000fe40008000000 */
[----:B------:R-:W-:-:S04]  /*2510*/  USEL UR6, UR6, URZ, UP0 ;  /* 0x000000ff06067287 */ /* 0x000fc80008000000 */
[----:B------:R-:W-:Y:S01]  /*2520*/  ULEA UR6, UR6, UR4, 0x3 ;  /* 0x0000000406067291 */ /* 0x000fe2000f8e18ff */
[----:B------:R-:W-:-:S04]  /*2530*/  LOP3.LUT R2, R2, UR5, RZ, 0x3c, !PT ;  /* 0x0000000502027c12 */ /* 0x000fc8000f8e3cff */
[----:B------:R-:W-:Y:S01]  /*2540*/  SHF.L.U32 R2, R2, 0x1f, RZ ;  /* 0x0000001f02027819 */ /* 0x000fe200000006ff */
[----:B-1--4-:R-:W-:-:S07]  /*2550*/  IMAD.U32 R0, RZ, RZ, UR6 ;  /* 0x00000006ff007e24 */ /* 0x012fce000f8e00ff */
.L_x_40:
[----:B-1----:R1:W2:Y:S02]  /*2560*/  SYNCS.PHASECHK.TRANS64.TRYWAIT P0, [R0+URZ], R2 ;  /* 0x00000002000075a7 */ /* 0x0022a400080011ff */
[----:B--2---:R-:W-:Y:S05]  /*2570*/  @!P0 NANOSLEEP.SYNCS 0x989680 ;  /* 0x009896800000895d */ /* 0x004fea0003900000 */
[----:B------:R-:W2:Y:S02]  /*2580*/  @!P0 SYNCS.PHASECHK.TRANS64 P0, [R0+URZ], R2 ;  /* 0x00000002000085a7 */ /* 0x000ea400080010ff */
[----:B--2---:R-:W-:Y:S05]  /*2590*/  @P0 EXIT ;  /* 0x000000000000094d */ /* 0x004fea0003800000 */
[----:B------:R-:W-:Y:S05]  /*25a0*/  BRA `(.L_x_40) ;  /* 0xfffffffc00ec7947 */ /* 0x000fea000383ffff */
.L_x_17:
[----:B------:R-:W-:-:S04]  /*25b0*/  UISETP.NE.AND UP1, UPT, UR37, URZ, UPT ;  /* 0x000000ff2500728c */ /* 0x000fc8000bf25270 */
[----:B------:R-:W-:-:S09]  /*25c0*/  UISETP.NE.OR UP1, UPT, UR8, 0x1, UP1 ;  /* 0x000000010800788c */ /* 0x000fd20008f25670 */
[----:B------:R-:W-:Y:S05]  /*25d0*/  BRA.U UP1, `(.L_x_41) ;  /* 0x0000000501487547 */ /* 0x000fea000b800000 */
[----:B------:R-:W-:Y:S01]  /*25e0*/  ISETP.NE.AND P2, PT, R2, RZ, PT ;  /* 0x000000ff0200720c */ /* 0x000fe20003f45270 */
[----:B------:R-:W-:Y:S01]  /*25f0*/  IMAD.MOV.U32 R12, RZ, RZ, 0x1 ;  /* 0x00000001ff0c7424 */ /* 0x000fe200078e00ff */
[----:B------:R-:W-:Y:S02]  /*2600*/  CS2R R10, SRZ ;  /* 0x00000000000a7805 */ /* 0x000fe4000001ff00 */
[----:B------:R-:W-:Y:S01]  /*2610*/  CS2R R8, SRZ ;  /* 0x0000000000087805 */ /* 0x000fe2000001ff00 */
[----:B------:R-:W-:Y:S01]  /*2620*/  UMOV UR4, 0x400 ;  /* 0x0000040000047882 */ /* 0x000fe20000000000 */
[----:B------:R-:W-:Y:S01]  /*2630*/  UMOV UR6, URZ ;  /* 0x000000ff00067c82 */ /* 0x000fe20008000000 */
[----:B------:R-:W-:-:S12]  /*2640*/  ULEA UR37, UR37, UR4, 0x18 ;  /* 0x0000000425257291 */ /* 0x000fd8000f8ec0ff */
.L_x_45:
[----:B------:R-:W-:Y:S02]  /*2650*/  LEA R0, R8, UR37, 0x3 ;  /* 0x0000002508007c11 */ /* 0x000fe4000f8e18ff */
[----:B------:R-:W-:-:S03]  /*2660*/  SHF.L.U32 R4, R9, 0x1f, RZ ;  /* 0x0000001f09047819 */ /* 0x000fc600000006ff */
[----:B------:R-:W-:Y:S01]  /*2670*/  VIADD R5, R0, 0x100 ;  /* 0x0000010000057836 */ /* 0x000fe20000000000 */
[----:B------:R-:W1:Y:S02]  /*2680*/  SYNCS.PHASECHK.TRANS64.TRYWAIT P0, [R0+URZ+0xf0], R4 ;  /* 0x0000f004000075a7 */ /* 0x000e6400080011ff */
[----:B-1----:R-:W-:Y:S05]  /*2690*/  @!P0 BRA `(.L_x_42) ;  /* 0x0000005000208947 */ /* 0x002fea0003800000 */
.L_x_128:
[----:B------:R-:W-:Y:S01]  /*26a0*/  ULEA UR5, UR6, UR37, 0x3 ;  /* 0x0000002506057291 */ /* 0x000fe2000f8e18ff */
[----:B-1----:R-:W-:Y:S01]  /*26b0*/  PRMT R0, RZ, 0x654, R5 ;  /* 0x00000654ff007816 */ /* 0x002fe20000000005 */
[----:B------:R-:W-:Y:S01]  /*26c0*/  @!P2 IMAD.MOV.U32 R4, RZ, RZ, 0x10 ;  /* 0x00000010ff04a424 */ /* 0x000fe200078e00ff */
[----:B------:R-:W-:Y:S01]  /*26d0*/  SHF.L.U32 R5, R12, 0x1f, RZ ;  /* 0x0000001f0c057819 */ /* 0x000fe200000006ff */
[----:B------:R-:W-:Y:S01]  /*26e0*/  UIADD3 UR4, UPT, UPT, UR5, 0x90, URZ ;  /* 0x0000009005047890 */ /* 0x000fe2000fffe0ff */
[----:B------:R1:W-:Y:S05]  /*26f0*/  SYNCS.ARRIVE.TRANS64.RED.A1T0 RZ, [R0+URZ], RZ ;  /* 0x000000ff00ff79a7 */ /* 0x0003ea00081004ff */
[----:B------:R-:W-:Y:S01]  /*2700*/  IMAD.U32 R6, RZ, RZ, UR4 ;  /* 0x00000004ff067e24 */ /* 0x000fe2000f8e00ff */
[----:B------:R-:W2:Y:S04]  /*2710*/  SYNCS.PHASECHK.TRANS64.TRYWAIT P0, [UR5+0xa0], R5 ;  /* 0x0000a005ff0075a7 */ /* 0x000ea80008001105 */
[----:B------:R-:W-:Y:S01]  /*2720*/  PRMT R6, R2, 0x654, R6 ;  /* 0x0000065402067816 */ /* 0x000fe20000000006 */
[----:B-12---:R-:W-:Y:S06]  /*2730*/  @!P0 BRA `(.L_x_43) ;  /* 0x00000050000c8947 */ /* 0x006fec0003800000 */
.L_x_130:
[----:B------:R-:W-:Y:S01]  /*2740*/  ULEA UR4, UR6, UR37, 0x4 ;  /* 0x0000002506047291 */ /* 0x000fe2000f8e20ff */
[----:B------:R-:W-:Y:S01]  /*2750*/  SEL R3, R6, R3, !P2 ;  /* 0x0000000306037207 */ /* 0x000fe20005000000 */
[----:B------:R-:W-:Y:S01]  /*2760*/  UIADD3 UR5, UPT, UPT, UR5, 0x90, URZ ;  /* 0x0000009005057890 */ /* 0x000fe2000fffe0ff */
[----:B-1----:R-:W-:Y:S01]  /*2770*/  LEA R0, R11, UR37, 0x3 ;  /* 0x000000250b007c11 */ /* 0x002fe2000f8e18ff */
[----:B------:R-:W-:Y:S01]  /*2780*/  UIADD3 UR4, UPT, UPT, UR4, 0x120, URZ ;  /* 0x0000012004047890 */ /* 0x000fe2000fffe0ff */
[----:B------:R1:W-:Y:S01]  /*2790*/  @!P2 SYNCS.ARRIVE.TRANS64.RED RZ, [R3+URZ], R4 ;  /* 0x0000000403ffa9a7 */ /* 0x0003e200080004ff */
[----:B------:R-:W-:Y:S01]  /*27a0*/  UIADD3 UR6, UPT, UPT, UR6, 0x1, URZ ;  /* 0x0000000106067890 */ /* 0x000fe2000fffe0ff */
[----:B------:R-:W-:-:S03]  /*27b0*/  VIADD R8, R8, 0x1 ;  /* 0x0000000108087836 */ /* 0x000fc60000000000 */
[----:B------:R-:W-:Y:S02]  /*27c0*/  UISETP.NE.AND UP0, UPT, UR6, 0x2, UPT ;  /* 0x000000020600788c */ /* 0x000fe4000bf05270 */
[----:B------:R-:W-:Y:S01]  /*27d0*/  ISETP.NE.AND P0, PT, R8, 0x2, PT ;  /* 0x000000020800780c */ /* 0x000fe20003f05270 */
[----:B------:R-:W-:Y:S06]  /*27e0*/  UGETNEXTWORKID.BROADCAST [UR4], [UR5] ;  /* 0x00000000040073ca */ /* 0x000fec0008000100 */
[----:B------:R-:W-:Y:S02]  /*27f0*/  USEL UR4, URZ, 0x1, UP0 ;  /* 0x00000001ff047887 */ /* 0x000fe40008000000 */
[----:B------:R-:W-:-:S04]  /*2800*/  USEL UR6, UR6, URZ, UP0 ;  /* 0x000000ff06067287 */ /* 0x000fc80008000000 */
[----:B------:R-:W-:Y:S02]  /*2810*/  LOP3.LUT R12, R12, UR4, RZ, 0x3c, !PT ;  /* 0x000000040c0c7c12 */ /* 0x000fe4000f8e3cff */
[----:B-1----:R-:W-:-:S04]  /*2820*/  SHF.L.U32 R4, R10, 0x1f, RZ ;  /* 0x0000001f0a047819 */ /* 0x002fc800000006ff */
[----:B------:R-:W1:Y:S02]  /*2830*/  SYNCS.PHASECHK.TRANS64.TRYWAIT P1, [R0+URZ+0x90], R4 ;  /* 0x00009004000075a7 */ /* 0x000e6400080211ff */
[----:B-1----:R-:W-:Y:S05]  /*2840*/  @!P1 BRA `(.L_x_44) ;  /* 0x0000004c00e09947 */ /* 0x002fea0003800000 */
.L_x_131:
[C---:B-1----:R-:W-:Y:S01]  /*2850*/  LEA R4, R11.reuse, UR37, 0x4 ;  /* 0x000000250b047c11 */ /* 0x042fe2000f8e20ff */
[----:B------:R-:W-:Y:S01]  /*2860*/  VIADD R0, R0, 0xa0 ;  /* 0x000000a000007836 */ /* 0x000fe20000000000 */
[----:B------:R-:W-:Y:S01]  /*2870*/  SEL R8, R8, RZ, P0 ;  /* 0x000000ff08087207 */ /* 0x000fe20000000000 */
[----:B------:R-:W-:-:S03]  /*2880*/  VIADD R11, R11, 0x1 ;  /* 0x000000010b0b7836 */ /* 0x000fc60000000000 */
[----:B------:R-:W1:Y:S01]  /*2890*/  LDS.128 R4, [R4+0x120] ;  /* 0x0001200004047984 */ /* 0x000e620000000c00 */
[----:B------:R-:W-:Y:S02]  /*28a0*/  PRMT R0, RZ, 0x654, R0 ;  /* 0x00000654ff007816 */ /* 0x000fe40000000000 */
[C---:B------:R-:W-:Y:S01]  /*28b0*/  ISETP.NE.AND P1, PT, R11.reuse, 0x2, PT ;  /* 0x000000020b00780c */ /* 0x040fe20003f25270 */
[----:B------:R-:W-:Y:S01]  /*28c0*/  @!PT LDS RZ, [RZ] ;  /* 0x00000000fffff984 */ /* 0x000fe20000000800 */
[----:B------:R-:W-:Y:S01]  /*28d0*/  @!PT LDS RZ, [RZ] ;  /* 0x00000000fffff984 */ /* 0x000fe20000000800 */
[----:B------:R-:W-:Y:S01]  /*28e0*/  @!PT LDS RZ, [RZ] ;  /* 0x00000000fffff984 */ /* 0x000fe20000000800 */
[----:B------:R-:W-:Y:S01]  /*28f0*/  @!PT LDS RZ, [RZ] ;  /* 0x00000000fffff984 */ /* 0x000fe20000000800 */
[----:B------:R2:W-:Y:S06]  /*2900*/  MEMBAR.ALL.CTA ;  /* 0x0000000000007992 */ /* 0x0005ec0000008000 */
[----:B--2---:R-:W2:Y:S01]  /*2910*/  FENCE.VIEW.ASYNC.S ;  /* 0x00000000000073c6 */ /* 0x004ea20000000000 */
[----:B------:R-:W-:Y:S01]  /*2920*/  SEL R11, R11, RZ, P1 ;  /* 0x000000ff0b0b7207 */ /* 0x000fe20000800000 */
[----:B--2---:R2:W-:Y:S01]  /*2930*/  SYNCS.ARRIVE.TRANS64.RED.A1T0 RZ, [R0+URZ], RZ ;  /* 0x000000ff00ff79a7 */ /* 0x0045e200081004ff */
[----:B-1----:R-:W-:-:S02]  /*2940*/  LOP3.LUT P3, RZ, R6, 0x1, RZ, 0xc0, !PT ;  /* 0x0000000106ff7812 */ /* 0x002fc4000786c0ff */
[----:B------:R-:W-:-:S04]  /*2950*/  SEL R4, RZ, 0x1, P1 ;  /* 0x00000001ff047807 */ /* 0x000fc80000800000 */
[----:B------:R-:W-:Y:S02]  /*2960*/  LOP3.LUT R10, R10, R4, RZ, 0x3c, !PT ;  /* 0x000000040a0a7212 */ /* 0x000fe400078e3cff */
[----:B--2---:R-:W-:-:S04]  /*2970*/  SEL R0, RZ, 0x1, P0 ;  /* 0x00000001ff007807 */ /* 0x004fc80000000000 */
[----:B------:R-:W-:Y:S01]  /*2980*/  LOP3.LUT R9, R9, R0, RZ, 0x3c, !PT ;  /* 0x0000000009097212 */ /* 0x000fe200078e3cff */
[----:B------:R-:W-:Y:S06]  /*2990*/  @P3 BRA `(.L_x_45) ;  /* 0xfffffffc002c3947 */ /* 0x000fec000383ffff */
[----:B------:R-:W-:Y:S01]  /*29a0*/  ULEA UR5, UR6, UR37, 0x3 ;  /* 0x0000002506057291 */ /* 0x000fe2000f8e18ff */
[----:B------:R-:W-:-:S08]  /*29b0*/  SHF.L.U32 R2, R12, 0x1f, RZ ;  /* 0x0000001f0c027819 */ /* 0x000fd000000006ff */
[----:B------:R-:W1:Y:S02]  /*29c0*/  SYNCS.PHASECHK.TRANS64 P0, [UR5+0xa0], R2 ;  /* 0x0000a002ff0075a7 */ /* 0x000e640008001005 */
[----:B-1----:R-:W-:Y:S05]  /*29d0*/  @P0 BRA `(.L_x_46) ;  /* 0x0000000000080947 */ /* 0x002fea0003800000 */
[----:B------:R-:W1:Y:S02]  /*29e0*/  SYNCS.PHASECHK.TRANS64.TRYWAIT P0, [UR5+0xa0], R2 ;  /* 0x0000a002ff0075a7 */ /* 0x000e640008001105 */
[----:B-1----:R-:W-:Y:S05]  /*29f0*/  @!P0 BRA `(.L_x_47) ;  /* 0x0000004c00888947 */ /* 0x002fea0003800000 */
.L_x_46:
[----:B------:R-:W-:-:S04]  /*2a00*/  UIADD3 UR4, UPT, UPT, UR6, 0x1, URZ ;  /* 0x0000000106047890 */ /* 0x000fc8000fffe0ff */
[----:B------:R-:W-:-:S04]  /*2a10*/  UISETP.NE.AND UP0, UPT, UR4, 0x2, UPT ;  /* 0x000000020400788c */ /* 0x000fc8000bf05270 */
[----:B------:R-:W-:Y:S02]  /*2a20*/  USEL UR7, URZ, 0x1, UP0 ;  /* 0x00000001ff077887 */ /* 0x000fe40008000000 */
[----:B------:R-:W-:-:S04]  /*2a30*/  USEL UR4, UR4, URZ, UP0 ;  /* 0x000000ff04047287 */ /* 0x000fc80008000000 */
[----:B------:R-:W-:Y:S01]  /*2a40*/  ULEA UR4, UR4, UR37, 0x3 ;  /* 0x0000002504047291 */ /* 0x000fe2000f8e18ff */
[----:B-1----:R-:W-:-:S04]  /*2a50*/  LOP3.LUT R2, R12, UR7, RZ, 0x3c, !PT ;  /* 0x000000070c027c12 */ /* 0x002fc8000f8e3cff */
[----:B------:R-:W-:-:S04]  /*2a60*/  SHF.L.U32 R0, R2, 0x1f, RZ ;  /* 0x0000001f02007819 */ /* 0x000fc800000006ff */
[----:B------:R-:W1:Y:S02]  /*2a70*/  SYNCS.PHASECHK.TRANS64 P0, [UR4+0xa0], R0 ;  /* 0x0000a000ff0075a7 */ /* 0x000e640008001004 */
[----:B-1----:R-:W-:Y:S05]  /*2a80*/  @P0 EXIT ;  /* 0x000000000000094d */ /* 0x002fea0003800000 */
[----:B------:R-:W-:Y:S02]  /*2a90*/  SHF.L.U32 R2, R2, 0x1f, RZ ;  /* 0x0000001f02027819 */ /* 0x000fe400000006ff */
[----:B------:R-:W-:-:S07]  /*2aa0*/  MOV R0, UR4 ;  /* 0x0000000400007c02 */ /* 0x000fce0008000f00 */
.L_x_48:
[----:B-1----:R1:W2:Y:S02]  /*2ab0*/  SYNCS.PHASECHK.TRANS64.TRYWAIT P0, [R0+URZ+0xa0], R2 ;  /* 0x0000a002000075a7 */ /* 0x0022a400080011ff */
[----:B--2---:R-:W-:Y:S05]  /*2ac0*/  @!P0 NANOSLEEP.SYNCS 0x989680 ;  /* 0x009896800000895d */ /* 0x004fea0003900000 */
[----:B------:R-:W2:Y:S02]  /*2ad0*/  @!P0 SYNCS.PHASECHK.TRANS64 P0, [R0+URZ+0xa0], R2 ;  /* 0x0000a002000085a7 */ /* 0x000ea400080010ff */
[----:B--2---:R-:W-:Y:S05]  /*2ae0*/  @P0 EXIT ;  /* 0x000000000000094d */ /* 0x004fea0003800000 */
[----:B------:R-:W-:Y:S05]  /*2af0*/  BRA `(.L_x_48) ;  /* 0xfffffffc00ec7947 */ /* 0x000fea000383ffff */
.L_x_41:
[----:B------:R-:W-:-:S09]  /*2b00*/  UISETP.NE.AND UP1, UPT, UR8, URZ, UPT ;  /* 0x000000ff0800728c */ /* 0x000fd2000bf25270 */
[----:B------:R-:W-:Y:S05]  /*2b10*/  BRA.U UP1, `(.L_x_49) ;  /* 0x0000000d017c7547 */ /* 0x000fea000b800000 */
[----:B------:R-:W-:Y:S01]  /*2b20*/  UMOV UR4, 0x40 ;  /* 0x0000004000047882 */ /* 0x000fe20000000000 */
[----:B------:R-:W-:Y:S01]  /*2b30*/  NOP ;  /* 0x0000000000007918 */ /* 0x000fe20000000000 */
[----:B------:R-:W-:Y:S01]  /*2b40*/  ULEA UR4, UR37, UR4, 0x18 ;  /* 0x0000000425047291 */ /* 0x000fe2000f8ec0ff */
[----:B------:R-:W-:Y:S02]  /*2b50*/  UMOV UR5, 0x400 ;  /* 0x0000040000057882 */ /* 0x000fe40000000000 */
[----:B------:R-:W-:-:S06]  /*2b60*/  ULEA UR37, UR37, UR5, 0x18 ;  /* 0x0000000525257291 */ /* 0x000fcc000f8ec0ff */
[----:B------:R-:W1:Y:S02]  /*2b70*/  LDS.U8 R0, [UR4+0x1c] ;  /* 0x00001c04ff007984 */ /* 0x000e640008000000 */
[----:B-1----:R-:W-:-:S13]  /*2b80*/  ISETP.NE.AND P0, PT, R0, RZ, PT ;  /* 0x000000ff0000720c */ /* 0x002fda0003f05270 */
[----:B------:R-:W-:Y:S05]  /*2b90*/  @P0 BRA `(.L_x_50) ;  /* 0x0000000000580947 */ /* 0x000fea0003800000 */
[----:B------:R-:W-:-:S13]  /*2ba0*/  ELECT P0, URZ, PT ;  /* 0x0000000000ff782f */ /* 0x000fda0003800000 */
[----:B------:R-:W-:Y:S05]  /*2bb0*/  @!P0 BRA `(.L_x_51) ;  /* 0x0000000000608947 */ /* 0x000fea0003800000 */
[----:B------:R-:W-:Y:S01]  /*2bc0*/  UMOV UR5, 0x10 ;  /* 0x0000001000057882 */ /* 0x000fe20000000000 */
[----:B------:R-:W-:Y:S01]  /*2bd0*/  HFMA2 R0, -RZ, RZ, 0, 5.9604644775390625e-08 ;  /* 0x00000001ff007431 */ /* 0x000fe200000001ff */
[----:B------:R-:W-:-:S03]  /*2be0*/  MOV R2, 0xffff ;  /* 0x0000ffff00027802 */ /* 0x000fc60000000f00 */
[----:B------:R-:W-:Y:S04]  /*2bf0*/  DEPBAR.LE SB1, 0x36 ;  /* 0x00009d800000791a */ /* 0x000fe80000000000 */
[----:B------:R-:W1:Y:S02]  /*2c00*/  UTCATOMSWS.FIND_AND_SET.ALIGN UP0, UR5, UR5 ;  /* 0x00000005000575e3 */ /* 0x000e640008000800 */
[----:B-1----:R-:W-:Y:S01]  /*2c10*/  MOV R3, UR5 ;  /* 0x0000000500037c02 */ /* 0x002fe20008000f00 */
[----:B------:R-:W-:Y:S06]  /*2c20*/  BRA.U UP0, `(.L_x_52) ;  /* 0x0000000100187547 */ /* 0x000fec000b800000 */
.L_x_53:
[----:B------:R-:W-:Y:S05]  /*2c30*/  NANOSLEEP 0x64 ;  /* 0x000000640000795d */ /* 0x000fea0003800000 */
[----:B------:R-:W-:-:S05]  /*2c40*/  UMOV UR5, 0x10 ;  /* 0x0000001000057882 */ /* 0x000fca0000000000 */
[----:B------:R-:W-:Y:S04]  /*2c50*/  DEPBAR.LE SB1, 0x36 ;  /* 0x00009d800000791a */ /* 0x000fe80000000000 */
[----:B------:R-:W1:Y:S02]  /*2c60*/  UTCATOMSWS.FIND_AND_SET.ALIGN UP0, UR5, UR5 ;  /* 0x00000005000575e3 */ /* 0x000e640008000800 */
[----:B-1----:R-:W-:Y:S01]  /*2c70*/  MOV R3, UR5 ;  /* 0x0000000500037c02 */ /* 0x002fe20008000f00 */
[----:B------:R-:W-:Y:S05]  /*2c80*/  BRA.U !UP0, `(.L_x_53) ;  /* 0xfffffffd08e87547 */ /* 0x000fea000b83ffff */
.L_x_52:
[-C--:B------:R-:W-:Y:S02]  /*2c90*/  SHF.L.U32 R2, R2, R3.reuse, RZ ;  /* 0x0000000302027219 */ /* 0x080fe400000006ff */
[----:B------:R-:W-:Y:S01]  /*2ca0*/  SHF.L.U32 R0, R0, R3, RZ ;  /* 0x0000000300007219 */ /* 0x000fe200000006ff */
[----:B------:R-:W-:Y:S02]  /*2cb0*/  IMAD.SHL.U32 R3, R3, 0x20, RZ ;  /* 0x0000002003037824 */ /* 0x000fe400078e00ff */
[----:B------:R1:W-:Y:S04]  /*2cc0*/  ATOMS.OR RZ, [UR4+0x14], R2 ;  /* 0x00001402ffff798c */ /* 0x0003e8000b000004 */
[----:B------:R1:W-:Y:S04]  /*2cd0*/  ATOMS.OR RZ, [UR4+0x18], R0 ;  /* 0x00001800ffff798c */ /* 0x0003e8000b000004 */
[----:B------:R1:W-:Y:S01]  /*2ce0*/  STS [UR37+0x140], R3 ;  /* 0x00014003ff007988 */ /* 0x0003e20008000825 */
[----:B------:R-:W-:Y:S05]  /*2cf0*/  BRA `(.L_x_51) ;  /* 0x0000000000107947 */ /* 0x000fea0003800000 */
.L_x_50:
[----:B------:R-:W-:Y:S02]  /*2d00*/  MOV R0, 0xffffffff ;  /* 0xffffffff00007802 */ /* 0x000fe40000000f00 */
[----:B------:R-:W-:-:S03]  /*2d10*/  MOV R2, 0x2d40 ;  /* 0x00002d4000027802 */ /* 0x000fc60000000f00 */
[----:B------:R1:W-:Y:S04]  /*2d20*/  STS [UR37+0x140], R0 ;  /* 0x00014000ff007988 */ /* 0x0003e80008000825 */
[----:B-1-3-5:R-:W-:Y:S05]  /*2d30*/  CALL.REL.NOINC `($__internal_1_$__cuda_sm10x_tcgen05_guardrail_trap_phase_invalid_during_alloc) ;  /* 0x00000050005c7944 */ /* 0x02afea0003c00000 */
.L_x_51:
[----:B------:R-:W-:Y:S05]  /*2d40*/  WARPSYNC.ALL ;  /* 0x0000000000007948 */ /* 0x000fea0003800000 */
[----:B------:R-:W2:Y:S01]  /*2d50*/  S2UR UR6, SR_CgaCtaId ;  /* 0x00000000000679c3 */ /* 0x000ea20000008800 */
[----:B------:R-:W-:Y:S01]  /*2d60*/  UMOV UR4, 0x400 ;  /* 0x0000040000047882 */ /* 0x000fe20000000000 */
[----:B------:R-:W-:-:S06]  /*2d70*/  NOP ;  /* 0x0000000000007918 */ /* 0x000fcc0000000000 */
[----:B------:R-:W-:Y:S06]  /*2d80*/  BAR.ARV 0x6, 0xa0 ;  /* 0x0182800000007b1d */ /* 0x000fec0000002000 */
[----:B------:R-:W4:Y:S01]  /*2d90*/  LDCU UR7, c[0x0][0x38c] ;  /* 0x00007180ff0777ac */ /* 0x000f220008000800 */
[----:B------:R-:W-:Y:S01]  /*2da0*/  IMAD.MOV.U32 R11, RZ, RZ, 0x1 ;  /* 0x00000001ff0b7424 */ /* 0x000fe200078e00ff */
[----:B------:R-:W-:Y:S01]  /*2db0*/  CS2R R8, SRZ ;  /* 0x0000000000087805 */ /* 0x000fe2000001ff00 */
[----:B------:R-:W-:Y:S01]  /*2dc0*/  IMAD.MOV.U32 R10, RZ, RZ, RZ ;  /* 0x000000ffff0a7224 */ /* 0x000fe200078e00ff */
[----:B------:R-:W-:Y:S01]  /*2dd0*/  UMOV UR18, URZ ;  /* 0x000000ff00127c82 */ /* 0x000fe20008000000 */
[----:B------:R-:W-:Y:S01]  /*2de0*/  UMOV UR17, URZ ;  /* 0x000000ff00117c82 */ /* 0x000fe20008000000 */
[----:B------:R-:W-:Y:S01]  /*2df0*/  UMOV UR22, 0x0 ;  /* 0x0000000000167882 */ /* 0x000fe20000000000 */
[----:B------:R-:W-:Y:S01]  /*2e00*/  UMOV UR23, 0x8100490 ;  /* 0x0810049000177882 */ /* 0x000fe20000000000 */
[----:B------:R-:W-:Y:S01]  /*2e10*/  UMOV UR20, 0x0 ;  /* 0x0000000000147882 */ /* 0x000fe20000000000 */
[----:B------:R-:W-:Y:S01]  /*2e20*/  UMOV UR21, 0x8100490 ;  /* 0x0810049000157882 */ /* 0x000fe20000000000 */
[----:B--2---:R-:W-:Y:S01]  /*2e30*/  ULEA UR6, UR6, UR4, 0x18 ;  /* 0x0000000406067291 */ /* 0x004fe2000f8ec0ff */
[----:B------:R-:W2:Y:S03]  /*2e40*/  LDCU UR4, c[0x0][0x38c] ;  /* 0x00007180ff0477ac */ /* 0x000ea60008000800 */
[----:B------:R-:W-:-:S02]  /*2e50*/  UIADD3 UR11, UPT, UPT, UR6, 0x6400, URZ ;  /* 0x00006400060b7890 */ /* 0x000fc4000fffe0ff */
[----:B----4-:R-:W-:-:S03]  /*2e60*/  UIADD3 UR7, UPT, UPT, UR7, 0x1f, URZ ;  /* 0x0000001f07077890 */ /* 0x010fc6000fffe0ff */
[----:B-1----:R-:W1:Y:S01]  /*2e70*/  LDS R0, [UR6+0x140] ;  /* 0x00014006ff007984 */ /* 0x002e620008000800 */
[----:B------:R-:W-:Y:S02]  /*2e80*/  UIADD3 UR12, UPT, UPT, UR6, 0x10400, URZ ;  /* 0x00010400060c7890 */ /* 0x000fe4000fffe0ff */
[----:B------:R-:W-:Y:S02]  /*2e90*/  USHF.R.S32.HI UR5, URZ, 0x1f, UR7 ;  /* 0x0000001fff057899 */ /* 0x000fe40008011407 */
[----:B------:R-:W-:Y:S02]  /*2ea0*/  USHF.R.U32.HI UR11, URZ, 0x4, UR11 ;  /* 0x00000004ff0b7899 */ /* 0x000fe4000801160b */
[----:B------:R-:W-:Y:S02]  /*2eb0*/  ULEA.HI UR5, UR5, UR7, URZ, 0x5 ;  /* 0x0000000705057291 */ /* 0x000fe4000f8f28ff */
[----:B------:R-:W-:Y:S02]  /*2ec0*/  USHF.R.U32.HI UR12, URZ, 0x4, UR12 ;  /* 0x00000004ff0c7899 */ /* 0x000fe4000801160c */
[----:B------:R-:W-:-:S02]  /*2ed0*/  USHF.R.S32.HI UR5, URZ, 0x5, UR5 ;  /* 0x00000005ff057899 */ /* 0x000fc40008011405 */
[----:B------:R-:W-:Y:S02]  /*2ee0*/  ULOP3.LUT UR11, UR11, 0x3fff, URZ, 0xc0, !UPT ;  /* 0x00003fff0b0b7892 */ /* 0x000fe4000f8ec0ff */
[----:B------:R-:W-:Y:S02]  /*2ef0*/  UISETP.LT.AND UP0, UPT, UR5, 0x1, UPT ;  /* 0x000000010500788c */ /* 0x000fe4000bf01270 */
[----:B------:R-:W-:Y:S02]  /*2f00*/  ULOP3.LUT UR12, UR12, 0x3fff, URZ, 0xc0, !UPT ;  /* 0x00003fff0c0c7892 */ /* 0x000fe4000f8ec0ff */
[----:B------:R-:W-:Y:S02]  /*2f10*/  USEL UR10, UR5, 0x1, !UP0 ;  /* 0x00000001050a7887 */ /* 0x000fe4000c000000 */
[----:B------:R-:W-:Y:S02]  /*2f20*/  ULOP3.LUT UR11, UR11, 0x10000, URZ, 0xfc, !UPT ;  /* 0x000100000b0b7892 */ /* 0x000fe4000f8efcff */
[----:B------:R-:W-:-:S02]  /*2f30*/  ULOP3.LUT UR12, UR12, 0x10000, URZ, 0xfc, !UPT ;  /* 0x000100000c0c7892 */ /* 0x000fc4000f8efcff */
[----:B------:R-:W-:Y:S02]  /*2f40*/  UIADD3 UR10, UPT, UPT, -UR10, URZ, URZ ;  /* 0x000000ff0a0a7290 */ /* 0x000fe4000fffe1ff */
[----:B--2---:R-:W-:Y:S01]  /*2f50*/  UISETP.GE.AND UP3, UPT, UR4, 0x1, UPT ;  /* 0x000000010400788c */ /* 0x004fe2000bf66270 */
[----:B-1----:R-:W-:-:S15]  /*2f60*/  R2UR UR19, R0 ;  /* 0x00000000001372ca */ /* 0x002fde00000e0000 */
.L_x_60:
[----:B------:R-:W-:Y:S02]  /*2f70*/  LEA R0, R10, UR6, 0x3 ;  /* 0x000000060a007c11 */ /* 0x000fe4000f8e18ff */
[----:B------:R-:W-:Y:S02]  /*2f80*/  SHF.L.U32 R2, R9, 0x1f, RZ ;  /* 0x0000001f09027819 */ /* 0x000fe400000006ff */
[----:B------:R-:W-:Y:S01]  /*2f90*/  PLOP3.LUT P0, PT, PT, PT, UP3, 0x80, 0x8 ;  /* 0x000000000008781c */ /* 0x000fe20003f0f038 */
[----:B------:R-:W-:Y:S01]  /*2fa0*/  VIADD R3, R0, 0xa0 ;  /* 0x000000a000037836 */ /* 0x000fe20000000000 */
[----:B-1----:R-:W1:Y:S02]  /*2fb0*/  SYNCS.PHASECHK.TRANS64.TRYWAIT P1, [R0+URZ+0x90], R2 ;  /* 0x00009002000075a7 */ /* 0x002e6400080211ff */
[----:B-1--4-:R-:W-:Y:S09]  /*2fc0*/  @!P1 BRA `(.L_x_54) ;  /* 0x00000048002c9947 */ /* 0x012ff20003800000 */
.L_x_133:
[----:B------:R-:W-:Y:S01]  /*2fd0*/  LEA R4, R10, UR6, 0x4 ;  /* 0x000000060a047c11 */ /* 0x000fe2000f8e20ff */
[----:B------:R-:W-:Y:S01]  /*2fe0*/  @UP3 ULEA UR4, UR17, UR6, 0x3 ;  /* 0x0000000611043291 */ /* 0x000fe2000f8e18ff */
[----:B------:R-:W-:Y:S01]  /*2ff0*/  PLOP3.LUT P2, PT, PT, PT, PT, 0x80, 0x8 ;  /* 0x000000000008781c */ /* 0x000fe20003f4f070 */
[----:B------:R-:W-:Y:S01]  /*3000*/  ULEA UR8, UR18, UR6, 0x3 ;  /* 0x0000000612087291 */ /* 0x000fe2000f8e18ff */
[----:B------:R-:W-:Y:S01]  /*3010*/  PRMT R3, RZ, 0x654, R3 ;  /* 0x00000654ff037816 */ /* 0x000fe20000000003 */
[----:B------:R-:W-:Y:S01]  /*3020*/  ULEA UR9, UR18, UR19, 0x6 ;  /* 0x0000001312097291 */ /* 0x000fe2000f8e30ff */
[----:B------:R-:W2:Y:S01]  /*3030*/  LDS.128 R4, [R4+0x120] ;  /* 0x0001200004047984 */ /* 0x000ea20000000c00 */
[----:B-1----:R-:W-:Y:S02]  /*3040*/  @P0 SHF.L.U32 R2, R8, 0x1f, RZ ;  /* 0x0000001f08020819 */ /* 0x002fe400000006ff */
[----:B------:R-:W-:Y:S01]  /*3050*/  SHF.L.U32 R0, R11, 0x1f, RZ ;  /* 0x0000001f0b007819 */ /* 0x000fe200000006ff */
[----:B------:R-:W-:Y:S01]  /*3060*/  @!PT LDS RZ, [RZ] ;  /* 0x00000000fffff984 */ /* 0x000fe20000000800 */
[----:B------:R-:W-:Y:S01]  /*3070*/  @!PT LDS RZ, [RZ] ;  /* 0x00000000fffff984 */ /* 0x000fe20000000800 */
[----:B------:R-:W-:Y:S01]  /*3080*/  @!PT LDS RZ, [RZ] ;  /* 0x00000000fffff984 */ /* 0x000fe20000000800 */
[----:B------:R-:W-:Y:S01]  /*3090*/  @!PT LDS RZ, [RZ] ;  /* 0x00000000fffff984 */ /* 0x000fe20000000800 */
[----:B------:R1:W-:Y:S06]  /*30a0*/  MEMBAR.ALL.CTA ;  /* 0x0000000000007992 */ /* 0x0003ec0000008000 */
[----:B-1----:R-:W1:Y:S02]  /*30b0*/  FENCE.VIEW.ASYNC.S ;  /* 0x00000000000073c6 */ /* 0x002e640000000000 */
[----:B-1----:R1:W-:Y:S01]  /*30c0*/  SYNCS.ARRIVE.TRANS64.RED.A1T0 RZ, [R3+URZ], RZ ;  /* 0x000000ff03ff79a7 */ /* 0x0023e200081004ff */
[----:B------:R1:W4:Y:S01]  /*30d0*/  @P0 SYNCS.PHASECHK.TRANS64.TRYWAIT P2, [UR4], R2 ;  /* 0x00000002ff0005a7 */ /* 0x0003220008041104 */
[----:B--2---:R-:W-:Y:S01]  /*30e0*/  LOP3.LUT P1, RZ, R6, 0x1, RZ, 0xc0, !PT ;  /* 0x0000000106ff7812 */ /* 0x004fe2000782c0ff */
[----:B------:R-:W2:Y:S02]  /*30f0*/  SYNCS.PHASECHK.TRANS64.TRYWAIT P0, [UR8+0xd0], R0 ;  /* 0x0000d000ff0075a7 */ /* 0x000ea40008001108 */
[----:B-12-4-:R-:W-:Y:S10]  /*3100*/  @!P0 BRA `(.L_x_55) ;  /* 0x0000004400f08947 */ /* 0x016ff40003800000 */
.L_x_135:
[----:B------:R-:W-:Y:S01]  /*3110*/  IADD3 R10, PT, PT, R10, 0x1, RZ ;  /* 0x000000010a0a7810 */ /* 0x000fe20007ffe0ff */
[----:B------:R-:W-:Y:S06]  /*3120*/  BRA.U !UP3, `(.L_x_56) ;  /* 0x000000010b987547 */ /* 0x000fec000b800000 */
[----:B------:R-:W-:Y:S01]  /*3130*/  UPLOP3.LUT UP4, UPT, UPT, UPT, UPT, 0x40, 0x4 ;  /* 0x000000000004789c */ /* 0x000fe20003f8e870 */
[----:B------:R-:W-:Y:S01]  /*3140*/  UMOV UR16, UR10 ;  /* 0x0000000a00107c82 */ /* 0x000fe20008000000 */
[----:B------:R-:W-:Y:S01]  /*3150*/  UMOV UR15, UR5 ;  /* 0x00000005000f7c82 */ /* 0x000fe20008000000 */
[----:B------:R-:W-:-:S08]  /*3160*/  UMOV UR14, UR17 ;  /* 0x00000011000e7c82 */ /* 0x000fd00008000000 */
.L_x_59:
[----:B------:R-:W-:Y:S02]  /*3170*/  UIADD3 UR16, UPT, UPT, UR16, 0x1, URZ ;  /* 0x0000000110107890 */ /* 0x000fe4000fffe0ff */
[----:B--2---:R-:W-:Y:S02]  /*3180*/  ULEA UR7, UR14, UR6, 0x3 ;  /* 0x000000060e077291 */ /* 0x004fe4000f8e18ff */
[----:B------:R-:W-:Y:S01]  /*3190*/  UISETP.NE.AND UP0, UPT, UR16, URZ, UPT ;  /* 0x000000ff1000728c */ /* 0x000fe2000bf05270 */
[----:B----4-:R-:W-:Y:S10]  /*31a0*/  @P2 BRA `(.L_x_57) ;  /* 0x00000000000c2947 */ /* 0x010ff40003800000 */
[----:B-1----:R-:W-:Y:S04]  /*31b0*/  SHF.L.U32 R2, R8, 0x1f, RZ ;  /* 0x0000001f08027819 */ /* 0x002fe800000006ff */
[----:B------:R-:W1:Y:S02]  /*31c0*/  SYNCS.PHASECHK.TRANS64.TRYWAIT P0, [UR7], R2 ;  /* 0x00000002ff0075a7 */ /* 0x000e640008001107 */
[----:B-1----:R-:W-:Y:S05]  /*31d0*/  @!P0 BRA `(.L_x_58) ;  /* 0x0000004400d48947 */ /* 0x002fea0003800000 */
.L_x_57:
[----:B------:R-:W-:Y:S01]  /*31e0*/  UISETP.NE.AND UP1, UPT, UR15, 0x1, UPT ;  /* 0x000000010f00788c */ /* 0x000fe2000bf25270 */
[----:B------:R-:W-:Y:S01]  /*31f0*/  PLOP3.LUT P2, PT, PT, PT, PT, 0x80, 0x8 ;  /* 0x000000000008781c */ /* 0x000fe20003f4f070 */
[----:B------:R-:W-:Y:S02]  /*3200*/  UIADD3 UR17, UPT, UPT, UR14, 0x1, URZ ;  /* 0x000000010e117890 */ /* 0x000fe4000fffe0ff */
[----:B------:R-:W-:Y:S02]  /*3210*/  ULEA UR24, UR14, UR12, 0x8 ;  /* 0x0000000c0e187291 */ /* 0x000fe4000f8e40ff */
[----:B------:R-:W-:Y:S01]  /*3220*/  UISETP.NE.AND UP2, UPT, UR17, 0x5, UPT ;  /* 0x000000051100788c */ /* 0x000fe2000bf45270 */
[----:B------:R-:W-:Y:S01]  /*3230*/  PLOP3.LUT P0, PT, PT, PT, UP1, 0x80, 0x8 ;  /* 0x000000000008781c */ /* 0x000fe20003f0f018 */
[----:B------:R-:W-:Y:S02]  /*3240*/  ULEA UR26, UR14, UR11, 0x9 ;  /* 0x0000000b0e1a7291 */ /* 0x000fe4000f8e48ff */
[----:B------:R-:W-:Y:S02]  /*3250*/  USEL UR13, URZ, 0x1, UP2 ;  /* 0x00000001ff0d7887 */ /* 0x000fe40009000000 */
[----:B------:R-:W-:Y:S02]  /*3260*/  USEL UR17, UR17, URZ, UP2 ;  /* 0x000000ff11117287 */ /* 0x000fe40009000000 */
[----:B------:R-:W-:Y:S02]  /*3270*/  UIADD3 UR30, UPT, UPT, UR24, 0x2, URZ ;  /* 0x00000002181e7890 */ /* 0x000fe4000fffe0ff */
[----:B------:R-:W-:Y:S01]  /*3280*/  @UP1 ULEA UR4, UR17, UR6, 0x3 ;  /* 0x0000000611041291 */ /* 0x000fe2000f8e18ff */
[----:B------:R-:W-:Y:S01]  /*3290*/  LOP3.LUT R8, R8, UR13, RZ, 0x3c, !PT ;  /* 0x0000000d08087c12 */ /* 0x000fe2000f8e3cff */
[----:B------:R-:W-:Y:S02]  /*32a0*/  UIADD3 UR28, UPT, UPT, UR26, 0x2, URZ ;  /* 0x000000021a1c7890 */ /* 0x000fe4000fffe0ff */
[----:B------:R-:W-:Y:S01]  /*32b0*/  UIADD3 UR7, UPT, UPT, UR7, 0x28, URZ ;  /* 0x0000002807077890 */ /* 0x000fe2000fffe0ff */
[----:B-1----:R-:W-:Y:S01]  /*32c0*/  @P0 SHF.L.U32 R0, R8, 0x1f, RZ ;  /* 0x0000001f08000819 */ /* 0x002fe200000006ff */
[----:B------:R-:W-:Y:S01]  /*32d0*/  UMOV UR25, 0x80004020 ;  /* 0x8000402000197882 */ /* 0x000fe20000000000 */
[----:B------:R-:W-:Y:S01]  /*32e0*/  UMOV UR27, 0x80004020 ;  /* 0x80004020001b7882 */ /* 0x000fe20000000000 */
[----:B------:R-:W-:Y:S01]  /*32f0*/  UMOV UR31, 0x80004020 ;  /* 0x80004020001f7882 */ /* 0x000fe20000000000 */
[----:B------:R2:W4:Y:S01]  /*3300*/  @P0 SYNCS.PHASECHK.TRANS64.TRYWAIT P2, [UR4], R0 ;  /* 0x00000000ff0005a7 */ /* 0x0005220008041104 */
[----:B------:R-:W-:Y:S01]  /*3310*/  UIADD3 UR15, UPT, UPT, UR15, -0x1, URZ ;  /* 0xffffffff0f0f7890 */ /* 0x000fe2000fffe0ff */
[----:B------:R2:W-:Y:S01]  /*3320*/  UTCHMMA gdesc[UR26], gdesc[UR24], tmem[UR9], tmem[UR22], idesc[UR23], UP4 ;  /* 0x00ff16181a0075ea */ /* 0x0005e2000a000009 */
[----:B------:R-:W-:Y:S01]  /*3330*/  UPLOP3.LUT UP4, UPT, UPT, UPT, UPT, 0x80, 0x8 ;  /* 0x000000000008789c */ /* 0x000fe20003f8f070 */
[----:B------:R-:W-:Y:S01]  /*3340*/  UMOV UR29, 0x80004020 ;  /* 0x80004020001d7882 */ /* 0x000fe20000000000 */
[----:B------:R-:W-:Y:S01]  /*3350*/  UMOV UR14, UR17 ;  /* 0x00000011000e7c82 */ /* 0x000fe20008000000 */
[----:B------:R2:W-:Y:S01]  /*3360*/  UTCHMMA gdesc[UR28], gdesc[UR30], tmem[UR9], tmem[UR20], idesc[UR21], UPT ;  /* 0x00ff141e1c0075ea */ /* 0x0005e2000b800009 */
[----:B------:R2:W-:Y:S01]  /*3370*/  UTCBAR [UR7], URZ ;  /* 0x000000ff070073e9 */ /* 0x0005e200080000ff */
[----:B------:R-:W-:Y:S06]  /*3380*/  BRA.U UP0, `(.L_x_59) ;  /* 0xfffffffd00787547 */ /* 0x000fec000b83ffff */
.L_x_56:
[----:B------:R-:W-:Y:S01]  /*3390*/  UIADD3 UR18, UPT, UPT, UR18, 0x1, URZ ;  /* 0x0000000112127890 */ /* 0x000fe2000fffe0ff */
[C---:B------:R-:W-:Y:S01]  /*33a0*/  ISETP.NE.AND P0, PT, R10.reuse, 0x2, PT ;  /* 0x000000020a00780c */ /* 0x040fe20003f05270 */
[----:B------:R-:W-:Y:S02]  /*33b0*/  UIADD3 UR8, UPT, UPT, UR8, 0xb0, URZ ;  /* 0x000000b008087890 */ /* 0x000fe4000fffe0ff */
[----:B------:R-:W-:Y:S01]  /*33c0*/  UISETP.NE.AND UP0, UPT, UR18, 0x4, UPT ;  /* 0x000000041200788c */ /* 0x000fe2000bf05270 */
[----:B-12---:R-:W-:Y:S02]  /*33d0*/  SEL R0, RZ, 0x1, P0 ;  /* 0x00000001ff007807 */ /* 0x006fe40000000000 */
[----:B------:R-:W-:Y:S01]  /*33e0*/  SEL R10, R10, RZ, P0 ;  /* 0x000000ff0a0a7207 */ /* 0x000fe20000000000 */
[----:B------:R-:W-:Y:S01]  /*33f0*/  USEL UR4, URZ, 0x1, UP0 ;  /* 0x00000001ff047887 */ /* 0x000fe20008000000 */
[----:B------:R-:W-:Y:S01]  /*3400*/  LOP3.LUT R9, R9, R0, RZ, 0x3c, !PT ;  /* 0x0000000009097212 */ /* 0x000fe200078e3cff */
[----:B------:R-:W-:Y:S01]  /*3410*/  USEL UR18, UR18, URZ, UP0 ;  /* 0x000000ff12127287 */ /* 0x000fe20008000000 */
[----:B------:R1:W-:Y:S03]  /*3420*/  UTCBAR [UR8], URZ ;  /* 0x000000ff080073e9 */ /* 0x0003e600080000ff */
[----:B------:R-:W-:Y:S01]  /*3430*/  LOP3.LUT R11, R11, UR4, RZ, 0x3c, !PT ;  /* 0x000000040b0b7c12 */ /* 0x000fe2000f8e3cff */
[----:B------:R-:W-:Y:S07]  /*3440*/  @P1 BRA `(.L_x_60) ;  /* 0xfffffff800c81947 */ /* 0x000fee000383ffff */
[----:B------:R-:W2:Y:S01]  /*3450*/  S2UR UR4, SR_CgaCtaId ;  /* 0x00000000000479c3 */ /* 0x000ea20000008800 */
[----:B------:R-:W-:Y:S01]  /*3460*/  ELECT P0, URZ, PT ;  /* 0x0000000000ff782f */ /* 0x000fe20003800000 */
[----:B------:R-:W-:Y:S01]  /*3470*/  IMAD.MOV.U32 R0, RZ, RZ, 0x1 ;  /* 0x00000001ff007424 */ /* 0x000fe200078e00ff */
[----:B------:R-:W-:Y:S01]  /*3480*/  UIADD3 UR6, UPT, UPT, UR6, 0xd0, URZ ;  /* 0x000000d006067890 */ /* 0x000fe2000fffe0ff */
[----:B------:R-:W-:Y:S01]  /*3490*/  SHF.L.U32 R2, R11, 0x1f, RZ ;  /* 0x0000001f0b027819 */ /* 0x000fe200000006ff */
[----:B------:R-:W-:-:S03]  /*34a0*/  UMOV UR5, 0x40 ;  /* 0x0000004000057882 */ /* 0x000fc60000000000 */
[----:B------:R-:W-:Y:S01]  /*34b0*/  UVIRTCOUNT.DEALLOC.SMPOOL 0x80 ;  /* 0x000000800000784c */ /* 0x000fe20000000000 */
[----:B--2---:R-:W-:Y:S02]  /*34c0*/  ULEA UR4, UR4, UR5, 0x18 ;  /* 0x0000000504047291 */ /* 0x004fe4000f8ec0ff */
[----:B------:R-:W-:-:S07]  /*34d0*/  ULEA UR5, UR18, UR6, 0x3 ;  /* 0x0000000612057291 */ /* 0x000fce000f8e18ff */
[----:B------:R2:W-:Y:S02]  /*34e0*/  @P0 STS.U8 [UR4+0x1c], R0 ;  /* 0x00001c00ff000988 */ /* 0x0005e40008000004 */
[----:B------:R-:W3:Y:S02]  /*34f0*/  SYNCS.PHASECHK.TRANS64.TRYWAIT P0, [UR5], R2 ;  /* 0x00000002ff0075a7 */ /* 0x000ee40008001105 */
[----:B--23--:R-:W-:Y:S05]  /*3500*/  @!P0 BRA `(.L_x_61) ;  /* 0x0000004400208947 */ /* 0x00cfea0003800000 */
.L_x_138:
[----:B------:R-:W-:-:S04]  /*3510*/  UIADD3 UR7, UPT, UPT, UR18, 0x1, URZ ;  /* 0x0000000112077890 */ /* 0x000fc8000fffe0ff */
[----:B------:R-:W-:-:S04]  /*3520*/  UISETP.NE.AND UP0, UPT, UR7, 0x4, UPT ;  /* 0x000000040700788c */ /* 0x000fc8000bf05270 */
[----:B-1----:R-:W-:Y:S02]  /*3530*/  USEL UR8, URZ, 0x1, UP0 ;  /* 0x00000001ff087887 */ /* 0x002fe40008000000 */
[----:B------:R-:W-:-:S04]  /*3540*/  USEL UR7, UR7, URZ, UP0 ;  /* 0x000000ff07077287 */ /* 0x000fc80008000000 */
[----:B------:R-:W-:Y:S01]  /*3550*/  ULEA UR5, UR7, UR6, 0x3 ;  /* 0x0000000607057291 */ /* 0x000fe2000f8e18ff */
[----:B--2---:R-:W-:-:S04]  /*3560*/  LOP3.LUT R2, R11, UR8, RZ, 0x3c, !PT ;  /* 0x000000080b027c12 */ /* 0x004fc8000f8e3cff */
[----:B------:R-:W-:-:S04]  /*3570*/  SHF.L.U32 R3, R2, 0x1f, RZ ;  /* 0x0000001f02037819 */ /* 0x000fc800000006ff */
[----:B------:R-:W1:Y:S02]  /*3580*/  SYNCS.PHASECHK.TRANS64.TRYWAIT P0, [UR5], R3 ;  /* 0x00000003ff0075a7 */ /* 0x000e640008001105 */
[----:B-1----:R-:W-:Y:S05]  /*3590*/  @!P0 BRA `(.L_x_62) ;  /* 0x0000004400148947 */ /* 0x002fea0003800000 */
.L_x_140:
        /* <DEDUP_REMOVED lines=9> */
.L_x_142:
[----:B------:R-:W-:-:S04]  /*3630*/  UIADD3 UR7, UPT, UPT, UR7, 0x1, URZ ;  /* 0x0000000107077890 */ /* 0x000fc8000fffe0ff */
[----:B------:R-:W-:-:S04]  /*3640*/  UISETP.NE.AND UP0, UPT, UR7, 0x4, UPT ;  /* 0x000000040700788c */ /* 0x000fc8000bf05270 */
[----:B------:R-:W-:Y:S02]  /*3650*/  USEL UR5, URZ, 0x1, UP0 ;  /* 0x00000001ff057887 */ /* 0x000fe40008000000 */
[----:B------:R-:W-:-:S04]  /*3660*/  USEL UR7, UR7, URZ, UP0 ;  /* 0x000000ff07077287 */ /* 0x000fc80008000000 */
[----:B------:R-:W-:Y:S01]  /*3670*/  ULEA UR7, UR7, UR6, 0x3 ;  /* 0x0000000607077291 */ /* 0x000fe2000f8e18ff */
[----:B------:R-:W-:-:S04]  /*3680*/  LOP3.LUT R2, R2, UR5, RZ, 0x3c, !PT ;  /* 0x0000000502027c12 */ /* 0x000fc8000f8e3cff */
[----:B------:R-:W-:-:S04]  /*3690*/  SHF.L.U32 R2, R2, 0x1f, RZ ;  /* 0x0000001f02027819 */ /* 0x000fc800000006ff */
[----:B------:R-:W2:Y:S02]  /*36a0*/  SYNCS.PHASECHK.TRANS64.TRYWAIT P0, [UR7], R2 ;  /* 0x00000002ff0075a7 */ /* 0x000ea40008001107 */
[----:B--2---:R-:W-:Y:S05]  /*36b0*/  @!P0 BRA `(.L_x_64) ;  /* 0x0000004000fc8947 */ /* 0x004fea0003800000 */
.L_x_144:
[----:B------:R-:W-:Y:S01]  /*36c0*/  NOP ;  /* 0x0000000000007918 */ /* 0x000fe20000000000 */
[----:B-1----:R-:W1:Y:S01]  /*36d0*/  LDS R0, [UR4+0x14] ;  /* 0x00001404ff007984 */ /* 0x002e620008000800 */
[----:B------:R-:W-:Y:S01]  /*36e0*/  ULOP3.LUT UR6, UR19, 0xffff, URZ, 0xc0, !UPT ;  /* 0x0000ffff13067892 */ /* 0x000fe2000f8ec0ff */
[----:B------:R-:W-:Y:S01]  /*36f0*/  UMOV UR8, 0xffff ;  /* 0x0000ffff00087882 */ /* 0x000fe20000000000 */
[----:B------:R-:W-:Y:S02]  /*3700*/  UMOV UR5, 0x1 ;  /* 0x0000000100057882 */ /* 0x000fe40000000000 */
[----:B------:R-:W-:-:S04]  /*3710*/  USHF.R.U32.HI UR6, URZ, 0x5, UR6 ;  /* 0x00000005ff067899 */ /* 0x000fc80008011606 */
[----:B------:R-:W-:Y:S02]  /*3720*/  USHF.L.U32 UR8, UR8, UR6, URZ ;  /* 0x0000000608087299 */ /* 0x000fe400080006ff */
[----:B------:R-:W-:-:S04]  /*3730*/  USHF.L.U32 UR5, UR5, UR6, URZ ;  /* 0x0000000605057299 */ /* 0x000fc800080006ff */
[----:B-1----:R-:W-:-:S04]  /*3740*/  LOP3.LUT R0, R0, UR8, RZ, 0xc0, !PT ;  /* 0x0000000800007c12 */ /* 0x002fc8000f8ec0ff */
[----:B------:R-:W-:-:S13]  /*3750*/  ISETP.NE.AND P0, PT, R0, UR8, PT ;  /* 0x0000000800007c0c */ /* 0x000fda000bf05270 */
[----:B------:R-:W-:Y:S05]  /*3760*/  @P0 BRA `(.L_x_65) ;  /* 0x0000000000580947 */ /* 0x000fea0003800000 */
[----:B------:R-:W1:Y:S02]  /*3770*/  LDS R0, [UR4+0x18] ;  /* 0x00001804ff007984 */ /* 0x000e640008000800 */
[----:B-1----:R-:W-:-:S04]  /*3780*/  LOP3.LUT R0, R0, UR5, RZ, 0xc0, !PT ;  /* 0x0000000500007c12 */ /* 0x002fc8000f8ec0ff */
[----:B------:R-:W-:-:S13]  /*3790*/  ISETP.NE.AND P0, PT, R0, UR5, PT ;  /* 0x0000000500007c0c */ /* 0x000fda000bf05270 */
[----:B------:R-:W-:Y:S05]  /*37a0*/  @P0 BRA `(.L_x_66) ;  /* 0x00000000003c0947 */ /* 0x000fea0003800000 */
[----:B------:R-:W1:Y:S01]  /*37b0*/  S2R R2, SR_LANEID ;  /* 0x0000000000027919 */ /* 0x000e620000000000 */
[----:B------:R-:W-:Y:S01]  /*37c0*/  ULOP3.LUT UR8, URZ, UR8, URZ, 0x33, !UPT ;  /* 0x00000008ff087292 */ /* 0x000fe2000f8e33ff */
[----:B------:R-:W-:Y:S02]  /*37d0*/  VOTEU.ANY UR7, UPT, PT ;  /* 0x0000000000077886 */ /* 0x000fe400038e0100 */
[----:B------:R-:W-:-:S03]  /*37e0*/  UFLO.U32 UR7, UR7 ;  /* 0x00000007000772bd */ /* 0x000fc600080e0000 */
[----:B------:R-:W-:-:S04]  /*37f0*/  IMAD.U32 R0, RZ, RZ, UR8 ;  /* 0x00000008ff007e24 */ /* 0x000fc8000f8e00ff */
[----:B------:R2:W3:Y:S02]  /*3800*/  REDUX UR6, R0 ;  /* 0x00000000000673c4 */ /* 0x0004e40000000000 */
[----:B------:R1:W-:Y:S02]  /*3810*/  UTCATOMSWS.AND URZ, UR8 ;  /* 0x0000000800ff79e3 */ /* 0x0003e40008000000 */
[----:B-1----:R-:W-:Y:S02]  /*3820*/  ISETP.EQ.U32.AND P0, PT, R2, UR7, PT ;  /* 0x0000000702007c0c */ /* 0x002fe4000bf02070 */
[----:B--2---:R-:W-:Y:S02]  /*3830*/  LOP3.LUT R0, RZ, UR5, RZ, 0x33, !PT ;  /* 0x00000005ff007c12 */ /* 0x004fe4000f8e33ff */
[----:B---3--:R-:W-:Y:S02]  /*3840*/  MOV R2, UR6 ;  /* 0x0000000600027c02 */ /* 0x008fe40008000f00 */
[----:B------:R-:W1:Y:S07]  /*3850*/  REDUX UR5, R0 ;  /* 0x00000000000573c4 */ /* 0x000e6e0000000000 */
[----:B------:R2:W-:Y:S01]  /*3860*/  @P0 ATOMS.AND RZ, [UR4+0x14], R2 ;  /* 0x00001402ffff098c */ /* 0x0005e2000a800004 */
[----:B-1----:R-:W-:-:S05]  /*3870*/  IMAD.U32 R0, RZ, RZ, UR5 ;  /* 0x00000005ff007e24 */ /* 0x002fca000f8e00ff */
[----:B------:R2:W-:Y:S01]  /*3880*/  @P0 ATOMS.AND RZ, [UR4+0x18], R0 ;  /* 0x00001800ffff098c */ /* 0x0005e2000a800004 */
[----:B------:R-:W-:Y:S05]  /*3890*/  BRA `(.L_x_67) ;  /* 0x0000000000147947 */ /* 0x000fea0003800000 */
.L_x_66:
[----:B------:R-:W-:Y:S02]  /*38a0*/  MOV R2, 0x38c0 ;  /* 0x000038c000027802 */ /* 0x000fe40000000f00 */
[----:B----45:R-:W-:Y:S05]  /*38b0*/  CALL.REL.NOINC `($__internal_0_$__cuda_sm10x_tcgen05_guardrail_trap_col_being_dealloced_not_returned_by_alloc) ;  /* 0x0000004400707944 */ /* 0x030fea0003c00000 */
[----:B------:R-:W-:Y:S05]  /*38c0*/  BRA `(.L_x_67) ;  /* 0x0000000000087947 */ /* 0x000fea0003800000 */
.L_x_65:
[----:B------:R-:W-:Y:S02]  /*38d0*/  MOV R2, 0x38f0 ;  /* 0x000038f000027802 */ /* 0x000fe40000000f00 */
[----:B----45:R-:W-:Y:S05]  /*38e0*/  CALL.REL.NOINC `($__internal_2_$__cuda_sm10x_tcgen05_guardrail_trap_unallocated_columns_being_dealloced) ;  /* 0x00000044007c7944 */ /* 0x030fea0003c00000 */
.L_x_67:
[----:B------:R-:W-:Y:S01]  /*38f0*/  NOP ;  /* 0x0000000000007918 */ /* 0x000fe20000000000 */
[----:B------:R-:W-:Y:S05]  /*3900*/  EXIT ;  /* 0x000000000000794d */ /* 0x000fea0003800000 */
.L_x_49:
[----:B------:R-:W-:-:S09]  /*3910*/  UISETP.NE.OR UP2, UPT, UR8, 0x3, !UP2 ;  /* 0x000000030800788c */ /* 0x000fd2000d745670 */
[----:B------:R-:W-:Y:S05]  /*3920*/  BRA.U UP2, `(.L_x_68) ;  /* 0x0000000d02b07547 */ /* 0x000fea000b800000 */
[----:B------:R-:W1:Y:S01]  /*3930*/  LDC R0, c[0x0][0xb30] ;  /* 0x0002cc00ff007b82 */ /* 0x000e620000000800 */
[----:B------:R-:W2:Y:S01]  /*3940*/  LDCU.64 UR8, c[0x0][0x888] ;  /* 0x00011100ff0877ac */ /* 0x000ea20008000a00 */
[----:B------:R-:W-:Y:S02]  /*3950*/  HFMA2 R27, -RZ, RZ, 0, 0 ;  /* 0x00000000ff1b7431 */ /* 0x000fe400000001ff */
[----:B------:R-:W-:Y:S01]  /*3960*/  IMAD.MOV.U32 R29, RZ, RZ, 0x1 ;  /* 0x00000001ff1d7424 */ /* 0x000fe200078e00ff */
[----:B------:R-:W-:Y:S01]  /*3970*/  MOV R25, 0x2000 ;  /* 0x0000200000197802 */ /* 0x000fe20000000f00 */
[----:B------:R-:W4:Y:S01]  /*3980*/  LDCU.64 UR4, c[0x0][0x890] ;  /* 0x00011200ff0477ac */ /* 0x000f220008000a00 */
[----:B------:R-:W-:Y:S01]  /*3990*/  IMAD.MOV.U32 R28, RZ, RZ, RZ ;  /* 0x000000ffff1c7224 */ /* 0x000fe200078e00ff */
[----:B------:R-:W3:Y:S01]  /*39a0*/  LDC R24, c[0x0][0x370] ;  /* 0x0000dc00ff187b82 */ /* 0x000ee20000000800 */
[----:B------:R-:W-:Y:S01]  /*39b0*/  UMOV UR7, 0x400 ;  /* 0x0000040000077882 */ /* 0x000fe20000000000 */
[----:B------:R-:W-:-:S02]  /*39c0*/  UPLOP3.LUT UP1, UPT, UPT, UPT, UPT, 0x40, 0x4 ;  /* 0x000000000004789c */ /* 0x000fc40003f2e870 */
[----:B------:R-:W-:Y:S01]  /*39d0*/  ULEA UR7, UR37, UR7, 0x18 ;  /* 0x0000000725077291 */ /* 0x000fe2000f8ec0ff */
[----:B------:R-:W-:-:S03]  /*39e0*/  UMOV UR13, URZ ;  /* 0x000000ff000d7c82 */ /* 0x000fc60008000000 */
[----:B------:R-:W3:Y:S01]  /*39f0*/  LDC R3, c[0x0][0xb0c] ;  /* 0x0002c300ff037b82 */ /* 0x000ee20000000800 */
[----:B--2---:R-:W-:Y:S02]  /*3a00*/  UISETP.NE.U32.AND UP3, UPT, UR8, URZ, UPT ;  /* 0x000000ff0800728c */ /* 0x004fe4000bf65070 */
[----:B----4-:R-:W-:-:S05]  /*3a10*/  UISETP.NE.U32.AND UP4, UPT, UR4, URZ, UPT ;  /* 0x000000ff0400728c */ /* 0x010fca000bf85070 */
[----:B------:R-:W2:Y:S01]  /*3a20*/  LDC R18, c[0x0][0xb20] ;  /* 0x0002c800ff127b82 */ /* 0x000ea20000000800 */
[----:B-1----:R-:W-:Y:S01]  /*3a30*/  ISETP.NE.AND P1, PT, R0, 0x1, PT ;  /* 0x000000010000780c */ /* 0x002fe20003f25270 */
[----:B------:R-:W-:Y:S02]  /*3a40*/  UISETP.NE.AND.EX UP3, UPT, UR9, URZ, UPT, UP3 ;  /* 0x000000ff0900728c */ /* 0x000fe4000bf65330 */
[----:B------:R-:W-:-:S04]  /*3a50*/  UISETP.NE.AND.EX UP4, UPT, UR5, URZ, UPT, UP4 ;  /* 0x000000ff0500728c */ /* 0x000fc8000bf85340 */
[----:B------:R-:W1:Y:S08]  /*3a60*/  LDC.64 R30, c[0x0][0x348] ;  /* 0x0000d200ff1e7b82 */ /* 0x000e700000000a00 */
[----:B------:R-:W4:Y:S08]  /*3a70*/  LDC.64 R16, c[0x0][0xb10] ;  /* 0x0002c400ff107b82 */ /* 0x000f300000000a00 */
[----:B------:R-:W1:Y:S08]  /*3a80*/  LDC.64 R6, c[0x0][0xb18] ;  /* 0x0002c600ff067b82 */ /* 0x000e700000000a00 */
[----:B------:R-:W1:Y:S08]  /*3a90*/  LDC.64 R4, c[0x0][0xb28] ;  /* 0x0002ca00ff047b82 */ /* 0x000e700000000a00 */
[----:B--23--:R-:W1:Y:S02]  /*3aa0*/  LDC R19, c[0x0][0x374] ;  /* 0x0000dd00ff137b82 */ /* 0x00ce640000000800 */
.L_x_77:
[C---:B------:R-:W-:Y:S02]  /*3ab0*/  LEA R0, R28.reuse, UR7, 0x3 ;  /* 0x000000071c007c11 */ /* 0x040fe4000f8e18ff */
[----:B------:R-:W-:Y:S02]  /*3ac0*/  SHF.L.U32 R2, R27, 0x1f, RZ ;  /* 0x0000001f1b027819 */ /* 0x000fe400000006ff */
[----:B------:R-:W-:Y:S02]  /*3ad0*/  LEA R20, R28, UR7, 0x4 ;  /* 0x000000071c147c11 */ /* 0x000fe4000f8e20ff */
[----:B--2---:R-:W2:Y:S02]  /*3ae0*/  SYNCS.PHASECHK.TRANS64.TRYWAIT P0, [R0+URZ+0x90], R2 ;  /* 0x00009002000075a7 */ /* 0x004ea400080011ff */
[----:B--2---:R-:W-:Y:S05]  /*3af0*/  @!P0 BRA `(.L_x_69) ;  /* 0x0000004000048947 */ /* 0x004fea0003800000 */
.L_x_145:
[----:B------:R-:W-:Y:S01]  /*3b00*/  ISETP.GE.AND P0, PT, R40, 0x1, PT ;  /* 0x000000012800780c */ /* 0x000fe20003f06270 */
[----:B------:R-:W3:Y:S01]  /*3b10*/  LDS.128 R20, [R20+0x120] ;  /* 0x0001200014147984 */ /* 0x000ee20000000c00 */
[----:B--2---:R-:W-:Y:S01]  /*3b20*/  VIADD R0, R0, 0xa0 ;  /* 0x000000a000007836 */ /* 0x004fe20000000000 */
[----:B------:R-:W-:Y:S01]  /*3b30*/  @!PT LDS RZ, [RZ] ;  /* 0x00000000fffff984 */ /* 0x000fe20000000800 */
[----:B------:R-:W-:Y:S01]  /*3b40*/  @!PT LDS RZ, [RZ] ;  /* 0x00000000fffff984 */ /* 0x000fe20000000800 */
[----:B------:R-:W-:Y:S01]  /*3b50*/  @!PT LDS RZ, [RZ] ;  /* 0x00000000fffff984 */ /* 0x000fe20000000800 */
[----:B------:R-:W-:Y:S01]  /*3b60*/  @!PT LDS RZ, [RZ] ;  /* 0x00000000fffff984 */ /* 0x000fe20000000800 */
[----:B------:R2:W-:Y:S06]  /*3b70*/  MEMBAR.ALL.CTA ;  /* 0x0000000000007992 */ /* 0x0005ec0000008000 */
[----:B--2---:R-:W2:Y:S01]  /*3b80*/  FENCE.VIEW.ASYNC.S ;  /* 0x00000000000073c6 */ /* 0x004ea20000000000 */
[----:B------:R-:W-:Y:S04]  /*3b90*/  PRMT R0, RZ, 0x654, R0 ;  /* 0x00000654ff007816 */ /* 0x000fe80000000000 */
[----:B--2---:R2:W-:Y:S01]  /*3ba0*/  SYNCS.ARRIVE.TRANS64.RED.A1T0 RZ, [R0+URZ], RZ ;  /* 0x000000ff00ff79a7 */ /* 0x0045e200081004ff */
[----:B---3--:R-:W-:Y:S11]  /*3bb0*/  LOP3.LUT P3, RZ, R22, 0x1, RZ, 0xc0, !PT ;  /* 0x0000000116ff7812 */ /* 0x008ff6000786c0ff */
[----:B------:R-:W-:Y:S02]  /*3bc0*/  @!UPT UIADD3 URZ, UPT, UPT, URZ, URZ, URZ ;  /* 0x000000fffffff290 */ /* 0x000fe4000fffe0ff */
[----:B------:R-:W-:Y:S02]  /*3bd0*/  @P3 MOV R11, R20 ;  /* 0x00000014000b3202 */ /* 0x000fe40000000f00 */
[----:B------:R-:W-:Y:S01]  /*3be0*/  @P3 LOP3.LUT R10, R21, 0xffff, RZ, 0xc0, !PT ;  /* 0x0000ffff150a3812 */ /* 0x000fe200078ec0ff */
[----:B--2---:R-:W-:Y:S06]  /*3bf0*/  @!P0 BRA `(.L_x_70) ;  /* 0x0000000000a48947 */ /* 0x004fec0003800000 */
[-C--:B-1----:R-:W-:Y:S01]  /*3c00*/  IMAD.HI.U32 R0, R19, R7.reuse, RZ ;  /* 0x0000000713007227 */ /* 0x082fe200078e00ff */
[----:B------:R-:W-:Y:S02]  /*3c10*/  ISETP.NE.AND P0, PT, R6, 0x1, PT ;  /* 0x000000010600780c */ /* 0x000fe40003f05270 */
[----:B------:R-:W-:Y:S01]  /*3c20*/  ISETP.NE.AND P2, PT, R40, 0x1, PT ;  /* 0x000000012800780c */ /* 0x000fe20003f45270 */
[----:B----4-:R-:W-:Y:S01]  /*3c30*/  IMAD.HI.U32 R9, R24, R16, RZ ;  /* 0x0000001018097227 */ /* 0x010fe200078e00ff */
[----:B------:R-:W-:Y:S02]  /*3c40*/  SHF.R.U32.HI R0, RZ, R18, R0 ;  /* 0x00000012ff007219 */ /* 0x000fe40000011600 */
[----:B------:R-:W-:Y:S01]  /*3c50*/  ISETP.NE.AND P4, PT, R3, 0x1, PT ;  /* 0x000000010300780c */ /* 0x000fe20003f85270 */
[----:B------:R-:W-:Y:S01]  /*3c60*/  IMAD.HI.U32 R13, R10, R7, RZ ;  /* 0x000000070a0d7227 */ /* 0x000fe200078e00ff */
[----:B------:R-:W-:Y:S02]  /*3c70*/  SHF.R.U32.HI R9, RZ, R17, R9 ;  /* 0x00000011ff097219 */ /* 0x000fe40000011609 */
[----:B------:R-:W-:Y:S01]  /*3c80*/  SEL R0, R19, R0, !P0 ;  /* 0x0000000013007207 */ /* 0x000fe20004000000 */
[----:B------:R-:W-:Y:S01]  /*3c90*/  IMAD.HI.U32 R12, R11, R16, RZ ;  /* 0x000000100b0c7227 */ /* 0x000fe200078e00ff */
[----:B------:R-:W-:Y:S03]  /*3ca0*/  SEL R9, R24, R9, !P4 ;  /* 0x0000000918097207 */ /* 0x000fe60006000000 */
[-C--:B------:R-:W-:Y:S01]  /*3cb0*/  IMAD.HI.U32 R8, R0, R4.reuse, RZ ;  /* 0x0000000400087227 */ /* 0x080fe200078e00ff */
[----:B------:R-:W-:Y:S03]  /*3cc0*/  SHF.R.U32.HI R12, RZ, R17, R12 ;  /* 0x00000011ff0c7219 */ /* 0x000fe6000001160c */
[----:B------:R-:W-:Y:S01]  /*3cd0*/  IMAD.HI.U32 R2, R9, R4, RZ ;  /* 0x0000000409027227 */ /* 0x000fe200078e00ff */
[-C--:B------:R-:W-:Y:S02]  /*3ce0*/  @P2 SHF.R.U32.HI R0, RZ, R5.reuse, R8 ;  /* 0x00000005ff002219 */ /* 0x080fe40000011608 */
[----:B------:R-:W-:Y:S02]  /*3cf0*/  SHF.R.U32.HI R8, RZ, R18, R13 ;  /* 0x00000012ff087219 */ /* 0x000fe4000001160d */
[----:B------:R-:W-:Y:S01]  /*3d00*/  @P2 SHF.R.U32.HI R9, RZ, R5, R2 ;  /* 0x00000005ff092219 */ /* 0x000fe20000011602 */
[----:B------:R-:W-:Y:S01]  /*3d10*/  IMAD R0, R40, R0, RZ ;  /* 0x0000000028007224 */ /* 0x000fe200078e02ff */
[----:B------:R-:W-:Y:S02]  /*3d20*/  SEL R8, R10, R8, !P0 ;  /* 0x000000080a087207 */ /* 0x000fe40004000000 */
[----:B------:R-:W-:Y:S01]  /*3d30*/  SEL R2, R11, R12, !P4 ;  /* 0x0000000c0b027207 */ /* 0x000fe20006000000 */
[----:B------:R-:W-:Y:S01]  /*3d40*/  IMAD R12, R40, R9, RZ ;  /* 0x00000009280c7224 */ /* 0x000fe200078e02ff */
[C---:B------:R-:W-:Y:S01]  /*3d50*/  ISETP.GE.AND P0, PT, R8.reuse, R0, PT ;  /* 0x000000000800720c */ /* 0x040fe20003f06270 */
[----:B------:R-:W-:Y:S03]  /*3d60*/  IMAD.HI.U32 R0, R8, R4, RZ ;  /* 0x0000000408007227 */ /* 0x000fe600078e00ff */
[----:B------:R-:W-:Y:S02]  /*3d70*/  ISETP.GE.OR P0, PT, R2, R12, P0 ;  /* 0x0000000c0200720c */ /* 0x000fe40000706670 */
[-C--:B------:R-:W-:Y:S04]  /*3d80*/  SHF.R.U32.HI R0, RZ, R5.reuse, R0 ;  /* 0x00000005ff007219 */ /* 0x080fe80000011600 */
[----:B------:R-:W-:Y:S05]  /*3d90*/  SEL R13, R8, R0, !P2 ;  /* 0x00000000080d7207 */ /* 0x000fea0005000000 */
[----:B------:R-:W-:Y:S02]  /*3da0*/  IMAD.MOV R12, RZ, RZ, -R13 ;  /* 0x000000ffff0c7224 */ /* 0x000fe400078e0a0d */
[----:B------:R-:W-:Y:S04]  /*3db0*/  @!P0 IMAD.HI.U32 R0, R2, R4, RZ ;  /* 0x0000000402008227 */ /* 0x000fe800078e00ff */
[----:B------:R-:W-:Y:S01]  /*3dc0*/  IMAD R12, R40, R12, R8 ;  /* 0x0000000c280c7224 */ /* 0x000fe200078e0208 */
[----:B------:R-:W-:Y:S04]  /*3dd0*/  @!P0 SHF.R.U32.HI R0, RZ, R5, R0 ;  /* 0x00000005ff008219 */ /* 0x000fe80000011600 */
[----:B------:R-:W-:Y:S04]  /*3de0*/  @!P0 SEL R0, R2, R0, !P2 ;  /* 0x0000000002008207 */ /* 0x000fe80005000000 */
[----:B------:R-:W-:Y:S01]  /*3df0*/  @!P0 IADD3 R13, PT, PT, R13, -R0, RZ ;  /* 0x800000000d0d8210 */ /* 0x000fe20007ffe0ff */
[----:B------:R-:W-:Y:S01]  /*3e00*/  @!P0 IMAD R0, R9, R12, R0 ;  /* 0x0000000c09008224 */ /* 0x000fe200078e0200 */
[----:B------:R-:W-:Y:S01]  /*3e10*/  IADD3 R9, PT, PT, -R8, RZ, RZ ;  /* 0x000000ff08097210 */ /* 0x000fe20007ffe1ff */
[--C-:B------:R-:W-:Y:S02]  /*3e20*/  IMAD.MOV R12, RZ, RZ, -R2.reuse ;  /* 0x000000ffff0c7224 */ /* 0x100fe400078e0a02 */
[----:B------:R-:W-:Y:S02]  /*3e30*/  @!P0 IMAD R8, R13, R40, R2 ;  /* 0x000000280d088224 */ /* 0x000fe400078e0202 */
[----:B------:R-:W-:Y:S02]  /*3e40*/  @!P0 IMAD.MOV.U32 R2, RZ, RZ, R0 ;  /* 0x000000ffff028224 */ /* 0x000fe400078e0000 */
[----:B------:R-:W-:Y:S02]  /*3e50*/  IMAD R11, R3, R12, R11 ;  /* 0x0000000c030b7224 */ /* 0x000fe400078e020b */
[----:B------:R-:W-:Y:S02]  /*3e60*/  IMAD R10, R6, R9, R10 ;  /* 0x00000009060a7224 */ /* 0x000fe400078e020a */
[----:B------:R-:W-:Y:S02]  /*3e70*/  IMAD R11, R2, R3, R11 ;  /* 0x00000003020b7224 */ /* 0x000fe400078e020b */
[----:B------:R-:W-:Y:S02]  /*3e80*/  IMAD R10, R8, R6, R10 ;  /* 0x00000006080a7224 */ /* 0x000fe400078e020a */
.L_x_70:
[----:B------:R-:W-:Y:S05]  /*3e90*/  BRA.U UP1, `(.L_x_71) ;  /* 0x0000000101107547 */ /* 0x000fea000b800000 */
[----:B------:R-:W-:Y:S04]  /*3ea0*/  MOV R2, UR6 ;  /* 0x0000000600027c02 */ /* 0x000fe80008000f00 */
[----:B------:R-:W-:Y:S04]  /*3eb0*/  SHF.L.U32 R2, R2, 0x1f, RZ ;  /* 0x0000001f02027819 */ /* 0x000fe800000006ff */
[----:B------:R-:W2:Y:S02]  /*3ec0*/  SYNCS.PHASECHK.TRANS64.TRYWAIT P0, [UR7+0x88], R2 ;  /* 0x00008802ff0075a7 */ /* 0x000ea40008001107 */
[----:B--2---:R-:W-:Y:S05]  /*3ed0*/  @!P0 BRA `(.L_x_72) ;  /* 0x0000003c00208947 */ /* 0x004fea0003800000 */
.L_x_71:
[----:B------:R-:W-:Y:S02]  /*3ee0*/  R2UR UR11, R15 ;  /* 0x000000000f0b72ca */ /* 0x000fe400000e0000 */
[----:B------:R-:W-:Y:S02]  /*3ef0*/  R2UR UR10, R14 ;  /* 0x000000000e0a72ca */ /* 0x000fe400000e0000 */
[----:B------:R-:W-:Y:S04]  /*3f00*/  ISETP.NE.U32.AND P2, PT, RZ, UR4, PT ;  /* 0x00000004ff007c0c */ /* 0x000fe8000bf45070 */
[----:B------:R-:W-:Y:S05]  /*3f10*/  ISETP.NE.AND.EX P2, PT, RZ, UR5, PT, P2 ;  /* 0x00000005ff007c0c */ /* 0x000fea000bf45320 */
[----:B------:R-:W-:Y:S02]  /*3f20*/  USHF.L.U32 UR11, UR11, 0x7, URZ ;  /* 0x000000070b0b7899 */ /* 0x000fe400080006ff */
[----:B------:R-:W-:Y:S01]  /*3f30*/  USHF.L.U32 UR10, UR10, 0x6, URZ ;  /* 0x000000060a0a7899 */ /* 0x000fe200080006ff */
[----:B------:R-:W-:Y:S11]  /*3f40*/  BRA.U !UP4, `(.L_x_73) ;  /* 0x000000010c347547 */ /* 0x000ff6000b800000 */
[----:B------:R-:W-:Y:S01]  /*3f50*/  UPLOP3.LUT UP0, UPT, UPT, UPT, UP3, 0x80, 0x8 ;  /* 0x000000000008789c */ /* 0x000fe20003f0f030 */
[----:B--2---:R-:W-:Y:S02]  /*3f60*/  HFMA2 R0, -RZ, RZ, 0, 5.9604644775390625e-08 ;  /* 0x00000001ff007431 */ /* 0x004fe400000001ff */
[----:B------:R-:W-:Y:S03]  /*3f70*/  IMAD.MOV.U32 R88, RZ, RZ, 0x1 ;  /* 0x00000001ff587424 */ /* 0x000fe600078e00ff */
[----:B------:R-:W-:Y:S05]  /*3f80*/  PLOP3.LUT P0, PT, PT, PT, UP0, 0x80, 0x8 ;  /* 0x000000000008781c */ /* 0x000fea0003f0f008 */
[----:B------:R-:W2:Y:S01]  /*3f90*/  @UP0 LDCU.64 UR14, c[0x0][0x888] ;  /* 0x00011100ff0e07ac */ /* 0x000ea20008000a00 */
[----:B------:R-:W-:Y:S07]  /*3fa0*/  @UP0 UIMAD UR8, UR36, UR4, URZ ;  /* 0x00000004240802a4 */ /* 0x000fee000f8e02ff */
[----:B------:R-:W-:Y:S01]  /*3fb0*/  @!P0 PRMT R88, R0, 0x7610, R88 ;  /* 0x0000761000588816 */ /* 0x000fe20000000058 */
[----:B--2---:R-:W-:Y:S03]  /*3fc0*/  @UP0 UIMAD.WIDE UR14, UR8, 0x4, UR14 ;  /* 0x00000004080e08a5 */ /* 0x004fe6000f8e020e */
[----:B------:R-:W2:Y:S03]  /*3fd0*/  @!UP0 LDCU UR8, c[0x0][0x880] ;  /* 0x00011000ff0887ac */ /* 0x000ea60008000800 */
[----:B------:R-:W-:Y:S01]  /*3fe0*/  IMAD.U32 R8, RZ, RZ, UR14 ;  /* 0x0000000eff087e24 */ /* 0x000fe2000f8e00ff */
[----:B------:R-:W-:Y:S05]  /*3ff0*/  MOV R9, UR15 ;  /* 0x0000000f00097c02 */ /* 0x000fea0008000f00 */
[----:B-----5:R3:W5:Y:S02]  /*4000*/  @P0 LDG.E R49, desc[UR46][R8.64] ;  /* 0x0000002e08310981 */ /* 0x020764000c1e1900 */
[----:B--23--:R-:W-:Y:S07]  /*4010*/  @!P0 IMAD.U32 R49, RZ, RZ, UR8 ;  /* 0x00000008ff318e24 */ /* 0x00cfee000f8e00ff */
.L_x_73:
[----:B-----5:R-:W-:Y:S01]  /*4020*/  @!P2 FSETP.EQ.AND P0, PT, R49, RZ, PT ;  /* 0x000000ff3100a20b */ /* 0x020fe20003f02000 */
[----:B------:R-:W-:Y:S01]  /*4030*/  @!UPT UIADD3 URZ, UPT, UPT, URZ, URZ, URZ ;  /* 0x000000fffffff290 */ /* 0x000fe2000fffe0ff */
[----:B------:R-:W-:Y:S11]  /*4040*/  @!P2 BRA `(.L_x_74) ;  /* 0x000000000014a947 */ /* 0x000ff60003800000 */
[----:B------:R-:W-:Y:S02]  /*4050*/  LOP3.LUT P2, RZ, R88, 0xff, RZ, 0xc0, !PT ;  /* 0x000000ff58ff7812 */ /* 0x000fe4000784c0ff */
[----:B------:R-:W-:Y:S04]  /*4060*/  PLOP3.LUT P0, PT, PT, PT, UP0, 0x80, 0x8 ;  /* 0x000000000008781c */ /* 0x000fe80003f0f008 */
[----:B------:R-:W-:Y:S07]  /*4070*/  PLOP3.LUT P0, PT, P0, PT, PT, 0x8, 0x80 ;  /* 0x000000000080781c */ /* 0x000fee000070e170 */
[----:B------:R-:W-:Y:S11]  /*4080*/  @P2 FSETP.EQ.AND P0, PT, R49, RZ, PT ;  /* 0x000000ff3100220b */ /* 0x000ff60003f02000 */
[----:B------:R-:W-:Y:S02]  /*4090*/  @!UPT UIADD3 URZ, UPT, UPT, URZ, URZ, URZ ;  /* 0x000000fffffff290 */ /* 0x000fe4000fffe0ff */
.L_x_74:
[----:B------:R-:W-:Y:S01]  /*40a0*/  ULEA UR15, UR13, UR7, 0x3 ;  /* 0x000000070d0f7291 */ /* 0x000fe2000f8e18ff */
[----:B------:R-:W-:Y:S02]  /*40b0*/  SHF.L.U32 R9, R29, 0x1f, RZ ;  /* 0x0000001f1d097819 */ /* 0x000fe400000006ff */
[----:B------:R-:W-:Y:S04]  /*40c0*/  ELECT P4, URZ, PT ;  /* 0x0000000000ff782f */ /* 0x000fe80003880000 */
[----:B------:R-:W-:Y:S02]  /*40d0*/  PLOP3.LUT P4, PT, P0, P4, PT, 0xf2, 0x2f ;  /* 0x00000000002f781c */ /* 0x000fe40000789e72 */
[----:B------:R-:W3:Y:S11]  /*40e0*/  SYNCS.PHASECHK.TRANS64.TRYWAIT P2, [UR15+0x68], R9 ;  /* 0x00006809ff0075a7 */ /* 0x000ef6000804110f */
[----:B-1----:R-:W-:Y:S05]  /*40f0*/  @!P4 IADD3 R8, P0, PT, R30, 0x580, RZ ;  /* 0x000005801e08c810 */ /* 0x002fea0007f1e0ff */
[----:B--2---:R-:W-:Y:S01]  /*4100*/  @!P4 IMAD.X R2, RZ, RZ, R31, P0 ;  /* 0x000000ffff02c224 */ /* 0x004fe200000e061f */
[----:B---3--:R-:W-:Y:S07]  /*4110*/  @!P2 BRA `(.L_x_75) ;  /* 0x0000003800a8a947 */ /* 0x008fee0003800000 */
.L_x_148:
[----:B------:R-:W2:Y:S01]  /*4120*/  LDC.64 R12, c[0x0][0xb18] ;  /* 0x0002c600ff0c7b82 */ /* 0x000ea20000000a00 */
[----:B------:R-:W-:Y:S01]  /*4130*/  @!P4 R2UR UR8, R2 ;  /* 0x000000000208c2ca */ /* 0x000fe200000e0000 */
[----:B------:R-:W-:Y:S01]  /*4140*/  VOTEU.ALL UP2, P4 ;  /* 0x0000000000ff7886 */ /* 0x000fe20002040000 */
[----:B------:R-:W-:Y:S01]  /*4150*/  @!P4 R2UR UR9, R8 ;  /* 0x000000000809c2ca */ /* 0x000fe200000e0000 */
[----:B------:R-:W-:Y:S01]  /*4160*/  VOTEU.ALL UP1, P4 ;  /* 0x0000000000ff7886 */ /* 0x000fe20002020000 */
[----:B-1----:R-:W-:Y:S03]  /*4170*/  @!P4 IMAD.MOV.U32 R0, RZ, RZ, 0x2000 ;  /* 0x00002000ff00c424 */ /* 0x002fe600078e00ff */
[----:B------:R-:W1:Y:S01]  /*4180*/  @!P1 LDC R2, c[0x0][0xb0c] ;  /* 0x0002c300ff029b82 */ /* 0x000e620000000800 */
[----:B------:R-:W-:Y:S01]  /*4190*/  UMOV UR20, 0x0 ;  /* 0x0000000000147882 */ /* 0x000fe20000000000 */
[----:B------:R-:W-:Y:S01]  /*41a0*/  UMOV UR21, 0x10000000 ;  /* 0x1000000000157882 */ /* 0x000fe20000000000 */
[----:B------:R-:W-:Y:S01]  /*41b0*/  UMOV UR12, UR36 ;  /* 0x00000024000c7c82 */ /* 0x000fe20008000000 */
[----:B------:R-:W-:Y:S01]  /*41c0*/  UIADD3 UR14, UPT, UPT, UR13, 0x1, URZ ;  /* 0x000000010d0e7890 */ /* 0x000fe2000fffe0ff */
[----:B------:R-:W-:Y:S01]  /*41d0*/  @P3 SHF.R.U32.HI R26, RZ, 0x10, R21 ;  /* 0x00000010ff1a3819 */ /* 0x000fe20000011615 */
[----:B------:R-:W-:Y:S02]  /*41e0*/  VIADD R28, R28, 0x1 ;  /* 0x000000011c1c7836 */ /* 0x000fe40000000000 */
[----:B------:R-:W-:Y:S01]  /*41f0*/  IMAD.U32 R9, RZ, RZ, UR8 ;  /* 0x00000008ff097e24 */ /* 0x000fe2000f8e00ff */
[----:B------:R-:W-:Y:S01]  /*4200*/  @!UP2 ULEA UR8, UR13, UR7, 0xd ;  /* 0x000000070d08a291 */ /* 0x000fe2000f8e68ff */
[----:B------:R-:W-:Y:S01]  /*4210*/  IMAD.U32 R8, RZ, RZ, UR9 ;  /* 0x00000009ff087e24 */ /* 0x000fe2000f8e00ff */
[----:B------:R-:W-:Y:S02]  /*4220*/  UIADD3 UR9, UPT, UPT, UR15, 0x50, URZ ;  /* 0x000000500f097890 */ /* 0x000fe4000fffe0ff */
[----:B------:R-:W-:Y:S01]  /*4230*/  @!P4 R2UR UR19, R9 ;  /* 0x000000000913c2ca */ /* 0x000fe200000e0000 */
[----:B------:R-:W-:Y:S01]  /*4240*/  @!UP2 UIADD3 UR8, UPT, UPT, UR8, 0x200, URZ ;  /* 0x000002000808a890 */ /* 0x000fe2000fffe0ff */
[----:B------:R-:W-:Y:S01]  /*4250*/  @!P4 R2UR UR18, R8 ;  /* 0x000000000812c2ca */ /* 0x000fe200000e0000 */
[----:B------:R-:W-:Y:S01]  /*4260*/  UISETP.NE.AND UP5, UPT, UR14, 0x3, UPT ;  /* 0x000000030e00788c */ /* 0x000fe2000bfa5270 */
[----:B------:R-:W3:Y:S01]  /*4270*/  LDC.64 R8, c[0x0][0xb10] ;  /* 0x0002c400ff087b82 */ /* 0x000ee20000000a00 */
[----:B------:R-:W-:Y:S02]  /*4280*/  UPRMT UR16, UR37, 0x654, UR9 ;  /* 0x0000065425107896 */ /* 0x000fe40008000009 */
[----:B------:R-:W-:Y:S02]  /*4290*/  USEL UR17, URZ, 0x1, UP5 ;  /* 0x00000001ff117887 */ /* 0x000fe4000a800000 */
[----:B------:R-:W-:Y:S04]  /*42a0*/  USEL UR14, UR14, URZ, UP5 ;  /* 0x000000ff0e0e7287 */ /* 0x000fe8000a800000 */
[----:B------:R-:W-:Y:S01]  /*42b0*/  ULEA UR13, UR14, UR7, 0x3 ;  /* 0x000000070e0d7291 */ /* 0x000fe2000f8e18ff */
[----:B------:R-:W-:Y:S01]  /*42c0*/  LOP3.LUT R29, R29, UR17, RZ, 0x3c, !PT ;  /* 0x000000111d1d7c12 */ /* 0x000fe2000f8e3cff */
[----:B------:R1:W-:Y:S01]  /*42d0*/  @!UP1 UTMALDG.3D [UR8], [UR18], desc[UR20] ;  /* 0x00001408120095b4 */ /* 0x0003e20008011000 */
[----:B------:R5:W-:Y:S02]  /*42e0*/  @!P4 SYNCS.ARRIVE.TRANS64.RED.A0TR RZ, [UR15+0x50], R0 ;  /* 0x00005000ffffc9a7 */ /* 0x000be4000830040f */
[----:B------:R-:W-:Y:S01]  /*42f0*/  SHF.L.U32 R14, R29, 0x1f, RZ ;  /* 0x0000001f1d0e7819 */ /* 0x000fe200000006ff */
[C---:B---3--:R-:W-:Y:S01]  /*4300*/  @!P1 IMAD.HI.U32 R8, R11.reuse, R8, RZ ;  /* 0x000000080b089227 */ /* 0x048fe200078e00ff */
[----:B--2---:R-:W-:Y:S02]  /*4310*/  @!P1 ISETP.NE.AND P0, PT, R12, 0x1, PT ;  /* 0x000000010c00980c */ /* 0x004fe40003f05270 */
[----:B-1----:R-:W-:Y:S01]  /*4320*/  @!P1 ISETP.NE.AND P2, PT, R2, 0x1, PT ;  /* 0x000000010200980c */ /* 0x002fe20003f45270 */
[----:B------:R-:W-:Y:S01]  /*4330*/  SYNCS.ARRIVE.TRANS64.RED.A1T0 RZ, [UR16], RZ ;  /* 0x000000ffffff79a7 */ /* 0x000fe20008100410 */
[C---:B------:R-:W-:Y:S01]  /*4340*/  @!P1 IMAD.HI.U32 R13, R10.reuse, R13, RZ ;  /* 0x0000000d0a0d9227 */ /* 0x040fe200078e00ff */
[----:B------:R-:W-:Y:S04]  /*4350*/  @!P1 SHF.R.U32.HI R8, RZ, R9, R8 ;  /* 0x00000009ff089219 */ /* 0x000fe80000011608 */
[----:B------:R-:W-:Y:S01]  /*4360*/  @!P1 SEL R8, R11, R8, !P2 ;  /* 0x000000080b089207 */ /* 0x000fe20005000000 */
[----:B------:R-:W1:Y:S01]  /*4370*/  SYNCS.PHASECHK.TRANS64.TRYWAIT P5, [UR13+0x68], R14 ;  /* 0x0000680eff0075a7 */ /* 0x000e6200080a110d */
[----:B-----5:R-:W2:Y:S02]  /*4380*/  @!P1 LDC R0, c[0x0][0xb20] ;  /* 0x0002c800ff009b82 */ /* 0x020ea40000000800 */
[----:B--2---:R-:W-:Y:S04]  /*4390*/  @!P1 SHF.R.U32.HI R0, RZ, R0, R13 ;  /* 0x00000000ff009219 */ /* 0x004fe8000001160d */
[----:B------:R-:W-:Y:S05]  /*43a0*/  @!P1 SEL R9, R10, R0, !P0 ;  /* 0x000000000a099207 */ /* 0x000fea0004000000 */
[----:B------:R-:W-:Y:S02]  /*43b0*/  @!P1 IMAD.IADD R0, R9, 0x1, -R8 ;  /* 0x0000000109009824 */ /* 0x000fe400078e0a08 */
[----:B------:R-:W-:Y:S02]  /*43c0*/  @!P1 IMAD.IADD R8, R8, 0x1, -R9 ;  /* 0x0000000108089824 */ /* 0x000fe400078e0a09 */
[----:B------:R-:W-:Y:S02]  /*43d0*/  @!P1 IMAD R11, R0, R2, R11 ;  /* 0x00000002000b9224 */ /* 0x000fe400078e020b */
[----:B------:R-:W-:Y:S01]  /*43e0*/  @!P1 IMAD R10, R8, R12, R10 ;  /* 0x0000000c080a9224 */ /* 0x000fe200078e020a */
[----:B-1----:R-:W-:Y:S06]  /*43f0*/  @!P5 BRA `(.L_x_76) ;  /* 0x000000380008d947 */ /* 0x002fec0003800000 */
.L_x_150:
[----:B------:R-:W-:Y:S01]  /*4400*/  @!P4 IADD3 R2, P0, PT, R30, 0x580, RZ ;  /* 0x000005801e02c810 */ /* 0x000fe20007f1e0ff */
[----:B------:R-:W-:Y:S01]  /*4410*/  UMOV UR18, 0x0 ;  /* 0x0000000000127882 */ /* 0x000fe20000000000 */
[----:B------:R-:W-:Y:S01]  /*4420*/  UMOV UR19, 0x10000000 ;  /* 0x1000000000137882 */ /* 0x000fe20000000000 */
[----:B------:R-:W-:Y:S01]  /*4430*/  VOTEU.ALL UP1, P4 ;  /* 0x0000000000ff7886 */ /* 0x000fe20002020000 */
[----:B------:R-:W-:Y:S01]  /*4440*/  @!P4 R2UR UR9, R2 ;  /* 0x000000000209c2ca */ /* 0x000fe200000e0000 */
[----:B-1----:R-:W-:Y:S01]  /*4450*/  @!P4 IMAD.X R0, RZ, RZ, R31, P0 ;  /* 0x000000ffff00c224 */ /* 0x002fe200000e061f */
[----:B------:R-:W-:Y:S01]  /*4460*/  UMOV UR12, UR36 ;  /* 0x00000024000c7c82 */ /* 0x000fe20008000000 */
[----:B------:R-:W-:Y:S01]  /*4470*/  @P3 R2UR UR36, R26 ;  /* 0x000000001a2432ca */ /* 0x000fe200000e0000 */
[----:B------:R-:W-:Y:S01]  /*4480*/  @!UP1 ULEA UR15, UR14, UR7, 0xd ;  /* 0x000000070e0f9291 */ /* 0x000fe2000f8e68ff */
[----:B------:R-:W-:Y:S01]  /*4490*/  ISETP.NE.AND P0, PT, R28, 0x2, PT ;  /* 0x000000021c00780c */ /* 0x000fe20003f05270 */
[----:B------:R-:W-:Y:S01]  /*44a0*/  @!UP1 UIADD3 UR10, UPT, UPT, UR10, 0x20, URZ ;  /* 0x000000200a0a9890 */ /* 0x000fe2000fffe0ff */
[----:B------:R-:W-:Y:S01]  /*44b0*/  @!P4 R2UR UR8, R0 ;  /* 0x000000000008c2ca */ /* 0x000fe200000e0000 */
[----:B------:R-:W-:Y:S01]  /*44c0*/  IMAD.IADD R14, R10, 0x1, R86 ;  /* 0x000000010a0e7824 */ /* 0x000fe200078e0256 */
[----:B------:R-:W-:Y:S01]  /*44d0*/  SEL R0, RZ, 0x1, P0 ;  /* 0x00000001ff007807 */ /* 0x000fe20000000000 */
[----:B------:R-:W-:Y:S01]  /*44e0*/  IMAD.IADD R15, R11, 0x1, R87 ;  /* 0x000000010b0f7824 */ /* 0x000fe200078e0257 */
[----:B------:R-:W-:Y:S02]  /*44f0*/  SEL R28, R28, RZ, P0 ;  /* 0x000000ff1c1c7207 */ /* 0x000fe40000000000 */
[----:B------:R-:W-:Y:S01]  /*4500*/  IMAD.U32 R8, RZ, RZ, UR9 ;  /* 0x00000009ff087e24 */ /* 0x000fe2000f8e00ff */
[----:B------:R-:W-:Y:S01]  /*4510*/  UIADD3 UR9, UPT, UPT, UR13, 0x50, URZ ;  /* 0x000000500d097890 */ /* 0x000fe2000fffe0ff */
[----:B------:R-:W-:Y:S03]  /*4520*/  LOP3.LUT R27, R27, R0, RZ, 0x3c, !PT ;  /* 0x000000001b1b7212 */ /* 0x000fe600078e3cff */
[----:B------:R-:W-:Y:S02]  /*4530*/  @!P4 R2UR UR16, R8 ;  /* 0x000000000810c2ca */ /* 0x000fe400000e0000 */
[----:B------:R-:W-:Y:S01]  /*4540*/  IMAD.U32 R9, RZ, RZ, UR8 ;  /* 0x00000008ff097e24 */ /* 0x000fe2000f8e00ff */
[----:B------:R-:W-:Y:S01]  /*4550*/  @!UP1 UIADD3 UR8, UPT, UPT, UR15, 0x200, URZ ;  /* 0x000002000f089890 */ /* 0x000fe2000fffe0ff */
[----:B------:R-:W-:Y:S01]  /*4560*/  VOTEU.ALL UP1, P4 ;  /* 0x0000000000ff7886 */ /* 0x000fe20002020000 */
[----:B------:R-:W-:Y:S02]  /*4570*/  UPRMT UR15, UR37, 0x654, UR9 ;  /* 0x00000654250f7896 */ /* 0x000fe40008000009 */
[----:B------:R-:W-:Y:S11]  /*4580*/  @!P4 R2UR UR17, R9 ;  /* 0x000000000911c2ca */ /* 0x000ff600000e0000 */
[----:B------:R-:W-:Y:S02]  /*4590*/  @!UPT UIADD3 URZ, UPT, UPT, URZ, URZ, URZ ;  /* 0x000000fffffff290 */ /* 0x000fe4000fffe0ff */
[----:B------:R2:W-:Y:S01]  /*45a0*/  @!UP1 UTMALDG.3D [UR8], [UR16], desc[UR18] ;  /* 0x00001208100095b4 */ /* 0x0005e20008011000 */
[----:B------:R2:W-:Y:S01]  /*45b0*/  @!P4 SYNCS.ARRIVE.TRANS64.RED.A0TR RZ, [UR13+0x50], R25 ;  /* 0x00005019ffffc9a7 */ /* 0x0005e2000830040d */
[----:B------:R-:W-:Y:S04]  /*45c0*/  UIADD3 UR13, UPT, UPT, UR14, 0x1, URZ ;  /* 0x000000010e0d7890 */ /* 0x000fe8000fffe0ff */
[----:B------:R-:W-:Y:S04]  /*45d0*/  UISETP.NE.AND UP1, UPT, UR13, 0x3, UPT ;  /* 0x000000030d00788c */ /* 0x000fe8000bf25270 */
[----:B------:R-:W-:Y:S02]  /*45e0*/  USEL UR14, URZ, 0x1, UP1 ;  /* 0x00000001ff0e7887 */ /* 0x000fe40008800000 */
[----:B------:R-:W-:Y:S02]  /*45f0*/  USEL UR13, UR13, URZ, UP1 ;  /* 0x000000ff0d0d7287 */ /* 0x000fe40008800000 */
[----:B------:R-:W-:Y:S02]  /*4600*/  UPLOP3.LUT UP1, UPT, UPT, UPT, UPT, 0x80, 0x8 ;  /* 0x000000000008789c */ /* 0x000fe40003f2f070 */
[----:B------:R-:W-:Y:S01]  /*4610*/  LOP3.LUT R29, R29, UR14, RZ, 0x3c, !PT ;  /* 0x0000000e1d1d7c12 */ /* 0x000fe2000f8e3cff */
[----:B------:R-:W-:Y:S01]  /*4620*/  SYNCS.ARRIVE.TRANS64.RED.A1T0 RZ, [UR15], RZ ;  /* 0x000000ffffff79a7 */ /* 0x000fe2000810040f */
[----:B------:R-:W-:Y:S07]  /*4630*/  @P3 BRA `(.L_x_77) ;  /* 0xfffffff4001c3947 */ /* 0x000fee000383ffff */
[----:B------:R-:W-:Y:S01]  /*4640*/  UIADD3 UR7, UPT, UPT, UR7, 0x68, URZ ;  /* 0x0000006807077890 */ /* 0x000fe2000fffe0ff */
[----:B------:R-:W-:-:S03]  /*4650*/  SHF.L.U32 R2, R29, 0x1f, RZ ;  /* 0x0000001f1d027819 */ /* 0x000fc600000006ff */
[----:B------:R-:W-:-:S09]  /*4660*/  ULEA UR4, UR13, UR7, 0x3 ;  /* 0x000000070d047291 */ /* 0x000fd2000f8e18ff */
[----:B------:R-:W1:Y:S02]  /*4670*/  SYNCS.PHASECHK.TRANS64.TRYWAIT P0, [UR4], R2 ;  /* 0x00000002ff0075a7 */ /* 0x000e640008001104 */
[----:B-1----:R-:W-:Y:S05]  /*4680*/  @!P0 BRA `(.L_x_78) ;  /* 0x00000034007c8947 */ /* 0x002fea0003800000 */
.L_x_152:
        /* <DEDUP_REMOVED lines=9> */
.L_x_154:
[----:B------:R-:W-:-:S04]  /*4720*/  UIADD3 UR5, UPT, UPT, UR5, 0x1, URZ ;  /* 0x0000000105057890 */ /* 0x000fc8000fffe0ff */
[----:B------:R-:W-:-:S04]  /*4730*/  UISETP.NE.AND UP0, UPT, UR5, 0x3, UPT ;  /* 0x000000030500788c */ /* 0x000fc8000bf05270 */
[----:B------:R-:W-:Y:S02]  /*4740*/  USEL UR4, URZ, 0x1, UP0 ;  /* 0x00000001ff047887 */ /* 0x000fe40008000000 */
[----:B------:R-:W-:-:S04]  /*4750*/  USEL UR5, UR5, URZ, UP0 ;  /* 0x000000ff05057287 */ /* 0x000fc80008000000 */
[----:B------:R-:W-:Y:S01]  /*4760*/  ULEA UR5, UR5, UR7, 0x3 ;  /* 0x0000000705057291 */ /* 0x000fe2000f8e18ff */
[----:B-1----:R-:W-:-:S04]  /*4770*/  LOP3.LUT R2, R29, UR4, RZ, 0x3c, !PT ;  /* 0x000000041d027c12 */ /* 0x002fc8000f8e3cff */
[----:B------:R-:W-:Y:S01]  /*4780*/  SHF.L.U32 R2, R2, 0x1f, RZ ;  /* 0x0000001f02027819 */ /* 0x000fe200000006ff */
[----:B------:R-:W-:-:S07]  /*4790*/  IMAD.U32 R0, RZ, RZ, UR5 ;  /* 0x00000005ff007e24 */ /* 0x000fce000f8e00ff */
.L_x_80:
[----:B-1----:R1:W3:Y:S02]  /*47a0*/  SYNCS.PHASECHK.TRANS64.TRYWAIT P0, [R0+URZ], R2 ;  /* 0x00000002000075a7 */ /* 0x0022e400080011ff */
[----:B---3--:R-:W-:Y:S05]  /*47b0*/  @!P0 NANOSLEEP.SYNCS 0x989680 ;  /* 0x009896800000895d */ /* 0x008fea0003900000 */
[----:B------:R-:W3:Y:S02]  /*47c0*/  @!P0 SYNCS.PHASECHK.TRANS64 P0, [R0+URZ], R2 ;  /* 0x00000002000085a7 */ /* 0x000ee400080010ff */
[----:B--23--:R-:W-:Y:S05]  /*47d0*/  @P0 EXIT ;  /* 0x000000000000094d */ /* 0x00cfea0003800000 */
[----:B------:R-:W-:Y:S05]  /*47e0*/  BRA `(.L_x_80) ;  /* 0xfffffffc00ec7947 */ /* 0x000fea000383ffff */
.L_x_68:
[----:B------:R-:W-:-:S06]  /*47f0*/  UISETP.GE.AND UP1, UPT, UR8, 0x4, UPT ;  /* 0x000000040800788c */ /* 0x000fcc000bf26270 */
[----:B------:R-:W-:-:S13]  /*4800*/  PLOP3.LUT P0, PT, PT, PT, UP1, 0x80, 0x8 ;  /* 0x000000000008781c */ /* 0x000fda0003f0f018 */
[----:B------:R-:W-:Y:S05]  /*4810*/  @!P0 EXIT ;  /* 0x000000000000894d */ /* 0x000fea0003800000 */
[----:B------:R-:W-:Y:S01]  /*4820*/  BAR.SYNC.DEFER_BLOCKING 0x6, 0xa0 ;  /* 0x0182800000007b1d */ /* 0x000fe20000010000 */
[C---:B------:R-:W-:Y:S01]  /*4830*/  IMAD.SHL.U32 R2, R93.reuse, 0x20, RZ ;  /* 0x000000205d027824 */ /* 0x040fe200078e00ff */
[C---:B------:R-:W-:Y:S01]  /*4840*/  LOP3.LUT R94, R93.reuse, 0x2, RZ, 0xc0, !PT ;  /* 0x000000025d5e7812 */ /* 0x040fe200078ec0ff */
[C---:B------:R-:W-:Y:S01]  /*4850*/  IMAD.SHL.U32 R99, R93.reuse, 0x4, RZ ;  /* 0x000000045d637824 */ /* 0x040fe200078e00ff */
[C---:B------:R-:W-:Y:S01]  /*4860*/  LOP3.LUT R100, R93.reuse, 0x60, RZ, 0xc0, !PT ;  /* 0x000000605d647812 */ /* 0x040fe200078ec0ff */
[C---:B------:R-:W-:Y:S01]  /*4870*/  IMAD.U32 R46, R93.reuse, 0x10000, RZ ;  /* 0x000100005d2e7824 */ /* 0x040fe200078e00ff */
[----:B------:R-:W-:Y:S02]  /*4880*/  UMOV UR48, 0x400 ;  /* 0x0000040000307882 */ /* 0x000fe40000000000 */
[----:B------:R-:W1:Y:S01]  /*4890*/  LDC R91, c[0x0][0x370] ;  /* 0x0000dc00ff5b7b82 */ /* 0x000e620000000800 */
[----:B------:R-:W-:Y:S01]  /*48a0*/  ULEA UR48, UR37, UR48, 0x18 ;  /* 0x0000003025307291 */ /* 0x000fe2000f8ec0ff */
[----:B------:R-:W-:Y:S01]  /*48b0*/  LOP3.LUT R3, R2, 0xc0, RZ, 0xc0, !PT ;  /* 0x000000c002037812 */ /* 0x000fe200078ec0ff */
[----:B------:R-:W-:Y:S01]  /*48c0*/  IMAD.MOV.U32 R45, RZ, RZ, RZ ;  /* 0x000000ffff2d7224 */ /* 0x000fe200078e00ff */
[----:B------:R-:W-:Y:S01]  /*48d0*/  LOP3.LUT R93, R93, 0x4, RZ, 0xc0, !PT ;  /* 0x000000045d5d7812 */ /* 0x000fe200078ec0ff */
[----:B------:R-:W-:Y:S01]  /*48e0*/  UIADD3 UR52, UPT, UPT, UR48, 0x200, URZ ;  /* 0x0000020030347890 */ /* 0x000fe2000fffe0ff */
[----:B------:R-:W-:-:S02]  /*48f0*/  LOP3.LUT R99, R3, 0x18, R99, 0xf8, !PT ;  /* 0x0000001803637812 */ /* 0x000fc400078ef863 */
[----:B------:R-:W-:Y:S01]  /*4900*/  CS2R R96, SRZ ;  /* 0x0000000000607805 */ /* 0x000fe2000001ff00 */
[----:B------:R-:W2:Y:S01]  /*4910*/  LDC R42, c[0x0][0xb0c] ;  /* 0x0002c300ff2a7b82 */ /* 0x000ea20000000800 */
[----:B------:R-:W-:Y:S01]  /*4920*/  LOP3.LUT R46, R46, 0x600000, RZ, 0xc0, !PT ;  /* 0x006000002e2e7812 */ /* 0x000fe200078ec0ff */
[----:B------:R-:W-:Y:S01]  /*4930*/  IMAD.MOV.U32 R103, RZ, RZ, RZ ;  /* 0x000000ffff677224 */ /* 0x000fe200078e00ff */
[----:B------:R-:W-:Y:S01]  /*4940*/  IADD3 R98, PT, PT, -R93, 0x2, RZ ;  /* 0x000000025d627810 */ /* 0x000fe20007ffe1ff */
[----:B------:R-:W-:Y:S01]  /*4950*/  IMAD.MOV R94, RZ, RZ, -R94 ;  /* 0x000000ffff5e7224 */ /* 0x000fe200078e0a5e */
[----:B------:R-:W-:Y:S01]  /*4960*/  LOP3.LUT R99, R99, 0xf20, R2, 0xf8, !PT ;  /* 0x00000f2063637812 */ /* 0x000fe200078ef802 */
[----:B------:R-:W-:Y:S01]  /*4970*/  IMAD.MOV R93, RZ, RZ, -R93 ;  /* 0x000000ffff5d7224 */ /* 0x000fe200078e0a5d */
[----:B------:R-:W4:Y:S01]  /*4980*/  LDCU.64 UR54, c[0x0][0x348] ;  /* 0x00006900ff3677ac */ /* 0x000f220008000a00 */
[----:B------:R-:W1:Y:S01]  /*4990*/  LDC R89, c[0x0][0xb20] ;  /* 0x0002c800ff597b82 */ /* 0x000e620000000800 */
[----:B------:R-:W3:Y:S01]  /*49a0*/  LDS R0, [UR48+0x140] ;  /* 0x00014030ff007984 */ /* 0x000ee20008000800 */
[----:B------:R-:W-:Y:S01]  /*49b0*/  IMAD.SHL.U32 R98, R98, 0x10, RZ ;  /* 0x0000001062627824 */ /* 0x000fe200078e00ff */
[----:B------:R-:W-:Y:S01]  /*49c0*/  LEA R99, R99, UR52, 0x1 ;  /* 0x0000003463637c11 */ /* 0x000fe2000f8e08ff */
[----:B------:R-:W-:Y:S01]  /*49d0*/  UMOV UR51, 0x1 ;  /* 0x0000000100337882 */ /* 0x000fe20000000000 */
[----:B------:R-:W-:Y:S01]  /*49e0*/  UMOV UR56, URZ ;  /* 0x000000ff00387c82 */ /* 0x000fe20008000000 */
[----:B------:R-:W1:Y:S02]  /*49f0*/  LDCU.64 UR38, c[0x0][0x888] ;  /* 0x00011100ff2677ac */ /* 0x000e640008000a00 */
[----:B------:R-:W1:Y:S01]  /*4a00*/  LDC R41, c[0x0][0xb30] ;  /* 0x0002cc00ff297b82 */ /* 0x000e620000000800 */
[----:B------:R-:W1:Y:S01]  /*4a10*/  LDCU.64 UR44, c[0x0][0x890] ;  /* 0x00011200ff2c77ac */ /* 0x000e620008000a00 */
[----:B------:R-:W-:Y:S01]  /*4a20*/  UMOV UR50, URZ ;  /* 0x000000ff00327c82 */ /* 0x000fe20008000000 */
[----:B------:R-:W-:-:S05]  /*4a30*/  UMOV UR49, URZ ;  /* 0x000000ff00317c82 */ /* 0x000fca0008000000 */
[----:B------:R-:W1:Y:S08]  /*4a40*/  LDC.64 R84, c[0x0][0xb10] ;  /* 0x0002c400ff547b82 */ /* 0x000e700000000a00 */
[----:B------:R-:W1:Y:S08]  /*4a50*/  LDC.64 R38, c[0x0][0xb18] ;  /* 0x0002c600ff267b82 */ /* 0x000e700000000a00 */
[----:B------:R-:W1:Y:S08]  /*4a60*/  LDC.64 R36, c[0x0][0xb28] ;  /* 0x0002ca00ff247b82 */ /* 0x000e700000000a00 */
[----:B------:R-:W1:Y:S01]  /*4a70*/  LDC.64 R82, c[0x0][0x8b0] ;  /* 0x00022c00ff527b82 */ /* 0x000e620000000a00 */
[----:B---3--:R-:W-:-:S07]  /*4a80*/  IMAD.IADD R46, R0, 0x1, R46 ;  /* 0x00000001002e7824 */ /* 0x008fce00078e022e */
[----:B------:R-:W3:Y:S08]  /*4a90*/  LDC.64 R80, c[0x0][0x8a8] ;  /* 0x00022a00ff507b82 */ /* 0x000ef00000000a00 */
[----:B--2-4-:R-:W1:Y:S02]  /*4aa0*/  LDC R90, c[0x0][0x374] ;  /* 0x0000dd00ff5a7b82 */ /* 0x014e640000000800 */
.L_x_111:
[C---:B------:R-:W-:Y:S02]  /*4ab0*/  LEA R0, R103.reuse, UR48, 0x3 ;  /* 0x0000003067007c11 */ /* 0x040fe4000f8e18ff */
[----:B------:R-:W-:Y:S02]  /*4ac0*/  SHF.L.U32 R2, R96, 0x1f, RZ ;  /* 0x0000001f60027819 */ /* 0x000fe400000006ff */
[----:B------:R-:W-:Y:S02]  /*4ad0*/  LEA R16, R103, UR48, 0x4 ;  /* 0x0000003067107c11 */ /* 0x000fe4000f8e20ff */
[----:B------:R-:W2:Y:S02]  /*4ae0*/  SYNCS.PHASECHK.TRANS64.TRYWAIT P0, [R0+URZ+0x90], R2 ;  /* 0x00009002000075a7 */ /* 0x000ea400080011ff */
[----:B--2---:R-:W-:Y:S05]  /*4af0*/  @!P0 BRA `(.L_x_81) ;  /* 0x0000003000908947 */ /* 0x004fea0003800000 */
.L_x_155:
[----:B------:R-:W4:Y:S01]  /*4b00*/  LDC.64 R10, c[0x0][0xb10] ;  /* 0x0002c400ff0a7b82 */ /* 0x000f220000000a00 */
[----:B------:R-:W3:Y:S01]  /*4b10*/  LDS.128 R16, [R16+0x120] ;  /* 0x0001200010107984 */ /* 0x000ee20000000c00 */
[----:B-1----:R-:W-:Y:S01]  /*4b20*/  ISETP.NE.AND P1, PT, R41, 0x1, PT ;  /* 0x000000012900780c */ /* 0x002fe20003f25270 */
[----:B--2---:R-:W-:Y:S01]  /*4b30*/  VIADD R0, R0, 0xa0 ;  /* 0x000000a000007836 */ /* 0x004fe20000000000 */
[----:B------:R-:W-:Y:S04]  /*4b40*/  ISETP.GE.AND P0, PT, R40, 0x1, PT ;  /* 0x000000012800780c */ /* 0x000fe80003f06270 */
[----:B------:R-:W1:Y:S01]  /*4b50*/  LDC.64 R8, c[0x0][0xb18] ;  /* 0x0002c600ff087b82 */ /* 0x000e620000000a00 */
[----:B------:R-:W-:Y:S01]  /*4b60*/  PRMT R0, RZ, 0x654, R0 ;  /* 0x00000654ff007816 */ /* 0x000fe20000000000 */
[----:B------:R-:W-:Y:S01]  /*4b70*/  @!PT LDS RZ, [RZ] ;  /* 0x00000000fffff984 */ /* 0x000fe20000000800 */
[----:B------:R-:W-:Y:S01]  /*4b80*/  @!PT LDS RZ, [RZ] ;  /* 0x00000000fffff984 */ /* 0x000fe20000000800 */
[----:B------:R-:W-:Y:S01]  /*4b90*/  @!PT LDS RZ, [RZ] ;  /* 0x00000000fffff984 */ /* 0x000fe20000000800 */
[----:B------:R-:W-:Y:S01]  /*4ba0*/  @!PT LDS RZ, [RZ] ;  /* 0x00000000fffff984 */ /* 0x000fe20000000800 */
[----:B------:R2:W-:Y:S06]  /*4bb0*/  MEMBAR.ALL.CTA ;  /* 0x0000000000007992 */ /* 0x0005ec0000008000 */
[----:B--2---:R-:W2:Y:S01]  /*4bc0*/  FENCE.VIEW.ASYNC.S ;  /* 0x00000000000073c6 */ /* 0x004ea20000000000 */
[----:B------:R-:W1:Y:S08]  /*4bd0*/  @!P1 LDC R12, c[0x0][0xb20] ;  /* 0x0002c800ff0c9b82 */ /* 0x000e700000000800 */
[----:B------:R-:W1:Y:S01]  /*4be0*/  @!P1 LDC R7, c[0x0][0xb0c] ;  /* 0x0002c300ff079b82 */ /* 0x000e620000000800 */
[----:B--2---:R2:W-:Y:S01]  /*4bf0*/  SYNCS.ARRIVE.TRANS64.RED.A1T0 RZ, [R0+URZ], RZ ;  /* 0x000000ff00ff79a7 */ /* 0x0045e200081004ff */
[----:B---3--:R-:W-:Y:S04]  /*4c00*/  LOP3.LUT P4, RZ, R18, 0x1, RZ, 0xc0, !PT ;  /* 0x0000000112ff7812 */ /* 0x008fe8000788c0ff */
[----:B------:R-:W-:Y:S09]  /*4c10*/  P2R R101, PR, RZ, 0x10 ;  /* 0x00000010ff657803 */ /* 0x000ff20000000000 */
[----:B------:R-:W-:Y:S02]  /*4c20*/  @P4 MOV R44, R16 ;  /* 0x00000010002c4202 */ /* 0x000fe40000000f00 */
[----:B------:R-:W-:Y:S01]  /*4c30*/  @P4 LOP3.LUT R43, R17, 0xffff, RZ, 0xc0, !PT ;  /* 0x0000ffff112b4812 */ /* 0x000fe200078ec0ff */
[----:B--2-4-:R-:W-:Y:S06]  /*4c40*/  @!P0 BRA `(.L_x_82) ;  /* 0x0000000000a48947 */ /* 0x014fec0003800000 */
[----:B------:R-:W-:Y:S01]  /*4c50*/  IMAD.HI.U32 R0, R90, R39, RZ ;  /* 0x000000275a007227 */ /* 0x000fe200078e00ff */
[----:B------:R-:W-:Y:S02]  /*4c60*/  ISETP.NE.AND P0, PT, R38, 0x1, PT ;  /* 0x000000012600780c */ /* 0x000fe40003f05270 */
[----:B------:R-:W-:Y:S01]  /*4c70*/  ISETP.NE.AND P2, PT, R40, 0x1, PT ;  /* 0x000000012800780c */ /* 0x000fe20003f45270 */
[----:B------:R-:W-:Y:S01]  /*4c80*/  IMAD.HI.U32 R4, R91, R84, RZ ;  /* 0x000000545b047227 */ /* 0x000fe200078e00ff */
[----:B------:R-:W-:Y:S02]  /*4c90*/  SHF.R.U32.HI R0, RZ, R89, R0 ;  /* 0x00000059ff007219 */ /* 0x000fe40000011600 */
[----:B------:R-:W-:Y:S01]  /*4ca0*/  ISETP.NE.AND P3, PT, R42, 0x1, PT ;  /* 0x000000012a00780c */ /* 0x000fe20003f65270 */
[----:B------:R-:W-:Y:S01]  /*4cb0*/  IMAD.HI.U32 R6, R43, R39, RZ ;  /* 0x000000272b067227 */ /* 0x000fe200078e00ff */
[-C--:B------:R-:W-:Y:S02]  /*4cc0*/  SHF.R.U32.HI R4, RZ, R85.reuse, R4 ;  /* 0x00000055ff047219 */ /* 0x080fe40000011604 */
[----:B------:R-:W-:Y:S01]  /*4cd0*/  SEL R0, R90, R0, !P0 ;  /* 0x000000005a007207 */ /* 0x000fe20004000000 */
[----:B------:R-:W-:Y:S01]  /*4ce0*/  IMAD.HI.U32 R5, R44, R84, RZ ;  /* 0x000000542c057227 */ /* 0x000fe200078e00ff */
[----:B------:R-:W-:Y:S03]  /*4cf0*/  SEL R4, R91, R4, !P3 ;  /* 0x000000045b047207 */ /* 0x000fe60005800000 */
[-C--:B------:R-:W-:Y:S01]  /*4d00*/  IMAD.HI.U32 R3, R0, R36.reuse, RZ ;  /* 0x0000002400037227 */ /* 0x080fe200078e00ff */
[----:B------:R-:W-:Y:S03]  /*4d10*/  SHF.R.U32.HI R5, RZ, R85, R5 ;  /* 0x00000055ff057219 */ /* 0x000fe60000011605 */
[----:B------:R-:W-:Y:S01]  /*4d20*/  IMAD.HI.U32 R2, R4, R36, RZ ;  /* 0x0000002404027227 */ /* 0x000fe200078e00ff */
[----:B------:R-:W-:Y:S02]  /*4d30*/  @P2 SHF.R.U32.HI R0, RZ, R37, R3 ;  /* 0x00000025ff002219 */ /* 0x000fe40000011603 */
[----:B------:R-:W-:Y:S02]  /*4d40*/  SHF.R.U32.HI R3, RZ, R89, R6 ;  /* 0x00000059ff037219 */ /* 0x000fe40000011606 */
[----:B------:R-:W-:Y:S01]  /*4d50*/  @P2 SHF.R.U32.HI R4, RZ, R37, R2 ;  /* 0x00000025ff042219 */ /* 0x000fe20000011602 */
[----:B------:R-:W-:Y:S01]  /*4d60*/  IMAD R0, R40, R0, RZ ;  /* 0x0000000028007224 */ /* 0x000fe200078e02ff */
[----:B------:R-:W-:Y:S02]  /*4d70*/  SEL R3, R43, R3, !P0 ;  /* 0x000000032b037207 */ /* 0x000fe40004000000 */
[----:B------:R-:W-:Y:S01]  /*4d80*/  SEL R2, R44, R5, !P3 ;  /* 0x000000052c027207 */ /* 0x000fe20005800000 */
[----:B------:R-:W-:Y:S01]  /*4d90*/  IMAD R5, R40, R4, RZ ;  /* 0x0000000428057224 */ /* 0x000fe200078e02ff */
[C---:B------:R-:W-:Y:S01]  /*4da0*/  ISETP.GE.AND P0, PT, R3.reuse, R0, PT ;  /* 0x000000000300720c */ /* 0x040fe20003f06270 */
[C---:B------:R-:W-:Y:S03]  /*4db0*/  IMAD.HI.U32 R0, R3.reuse, R36, RZ ;  /* 0x0000002403007227 */ /* 0x040fe600078e00ff */
[C---:B------:R-:W-:Y:S02]  /*4dc0*/  ISETP.GE.OR P0, PT, R2.reuse, R5, P0 ;  /* 0x000000050200720c */ /* 0x040fe40000706670 */
[----:B------:R-:W-:Y:S04]  /*4dd0*/  SHF.R.U32.HI R0, RZ, R37, R0 ;  /* 0x00000025ff007219 */ /* 0x000fe80000011600 */
[C---:B------:R-:W-:Y:S05]  /*4de0*/  SEL R6, R3.reuse, R0, !P2 ;  /* 0x0000000003067207 */ /* 0x040fea0005000000 */
        /* <DEDUP_REMOVED lines=14> */
[----:B------:R-:W-:Y:S07]  /*4ed0*/  IMAD R43, R3, R38, R43 ;  /* 0x00000026032b7224 */ /* 0x000fee00078e022b */
.L_x_82:
[----:B-1----:R-:W-:Y:S01]  /*4ee0*/  @!P1 ISETP.NE.AND P0, PT, R8, 0x1, PT ;  /* 0x000000010800980c */ /* 0x002fe20003f05270 */
[----:B------:R-:W-:Y:S01]  /*4ef0*/  @!P1 IMAD.HI.U32 R0, R44, R10, RZ ;  /* 0x0000000a2c009227 */ /* 0x000fe200078e00ff */
[----:B------:R-:W-:Y:S01]  /*4f00*/  @!P1 ISETP.NE.AND P2, PT, R7, 0x1, PT ;  /* 0x000000010700980c */ /* 0x000fe20003f45270 */
[----:B------:R-:W-:Y:S01]  /*4f10*/  ULOP3.LUT UP0, URZ, UR52, 0x1b0, URZ, 0xc0, !UPT ;  /* 0x000001b034ff7892 */ /* 0x000fe2000f80c0ff */
[----:B------:R-:W-:Y:S01]  /*4f20*/  R2UR UR42, R15 ;  /* 0x000000000f2a72ca */ /* 0x000fe200000e0000 */
[----:B------:R-:W-:Y:S01]  /*4f30*/  @!P1 IMAD.HI.U32 R2, R43, R9, RZ ;  /* 0x000000092b029227 */ /* 0x000fe200078e00ff */
[----:B------:R-:W-:Y:S02]  /*4f40*/  @!P1 SHF.R.U32.HI R0, RZ, R11, R0 ;  /* 0x0000000bff009219 */ /* 0x000fe40000011600 */
[----:B------:R-:W-:Y:S01]  /*4f50*/  R2UR UR41, R14 ;  /* 0x000000000e2972ca */ /* 0x000fe200000e0000 */
[----:B------:R-:W-:Y:S01]  /*4f60*/  VIADD R103, R103, 0x1 ;  /* 0x0000000167677836 */ /* 0x000fe20000000000 */
[----:B------:R-:W-:Y:S02]  /*4f70*/  @!P1 SHF.R.U32.HI R2, RZ, R12, R2 ;  /* 0x0000000cff029219 */ /* 0x000fe40000011602 */
[----:B------:R-:W-:Y:S02]  /*4f80*/  @!P1 SEL R3, R44, R0, !P2 ;  /* 0x000000002c039207 */ /* 0x000fe40005000000 */
[----:B------:R-:W-:Y:S02]  /*4f90*/  @!P1 SEL R2, R43, R2, !P0 ;  /* 0x000000022b029207 */ /* 0x000fe40004000000 */
[----:B------:R-:W-:Y:S01]  /*4fa0*/  @P4 SHF.R.U32.HI R95, RZ, 0x10, R17 ;  /* 0x00000010ff5f4819 */ /* 0x000fe20000011611 */
[----:B------:R-:W-:Y:S02]  /*4fb0*/  USHF.L.U32 UR42, UR42, 0x7, URZ ;  /* 0x000000072a2a7899 */ /* 0x000fe400080006ff */
[----:B------:R-:W-:Y:S02]  /*4fc0*/  @!P1 IMAD.IADD R0, R2, 0x1, -R3 ;  /* 0x0000000102009824 */ /* 0x000fe400078e0a03 */
[----:B------:R-:W-:Y:S01]  /*4fd0*/  @!P1 IMAD.IADD R2, R3, 0x1, -R2 ;  /* 0x0000000103029824 */ /* 0x000fe200078e0a02 */
[----:B------:R-:W-:Y:S01]  /*4fe0*/  USHF.L.U32 UR41, UR41, 0x6, URZ ;  /* 0x0000000629297899 */ /* 0x000fe200080006ff */
[----:B------:R-:W-:Y:S02]  /*4ff0*/  @!P1 IMAD R44, R0, R7, R44 ;  /* 0x00000007002c9224 */ /* 0x000fe400078e022c */
[----:B------:R-:W-:Y:S01]  /*5000*/  @!P1 IMAD R43, R2, R8, R43 ;  /* 0x00000008022b9224 */ /* 0x000fe200078e022b */
[----:B------:R-:W-:Y:S08]  /*5010*/  BRA.U !UP0, `(.L_x_83) ;  /* 0x00000001087c7547 */ /* 0x000ff0000b800000 */
[----:B------:R-:W1:Y:S01]  /*5020*/  LDCU.64 UR8, c[0x4][0x80] ;  /* 0x01001000ff0877ac */ /* 0x000e620008000a00 */
[----:B------:R-:W-:Y:S01]  /*5030*/  MOV R2, 0x0 ;  /* 0x0000000000027802 */ /* 0x000fe20000000f00 */
[----:B------:R-:W-:Y:S02]  /*5040*/  HFMA2 R12, -RZ, RZ, 0, 5.9604644775390625e-08 ;  /* 0x00000001ff0c7431 */ /* 0x000fe400000001ff */
[----:B------:R-:W-:Y:S01]  /*5050*/  IMAD.MOV.U32 R8, RZ, RZ, 0x70 ;  /* 0x00000070ff087424 */ /* 0x000fe200078e00ff */
[----:B------:R2:W3:Y:S01]  /*5060*/  LDC.64 R14, c[0x4][R2] ;  /* 0x01000000020e7b82 */ /* 0x0004e20000000a00 */
[----:B------:R-:W4:Y:S01]  /*5070*/  LDCU.64 UR6, c[0x4][0x88] ;  /* 0x01001100ff0677ac */ /* 0x000f220008000a00 */
[----:B------:R-:W-:Y:S01]  /*5080*/  IMAD.MOV.U32 R13, RZ, RZ, RZ ;  /* 0x000000ffff0d7224 */ /* 0x000fe200078e00ff */
[----:B------:R-:W2:Y:S01]  /*5090*/  LDCU.64 UR4, c[0x4][0x8] ;  /* 0x01000100ff0477ac */ /* 0x000ea20008000a00 */
[----:B-1----:R-:W-:Y:S01]  /*50a0*/  MOV R5, UR9 ;  /* 0x0000000900057c02 */ /* 0x002fe20008000f00 */
[----:B------:R-:W-:Y:S01]  /*50b0*/  IMAD.U32 R4, RZ, RZ, UR8 ;  /* 0x00000008ff047e24 */ /* 0x000fe2000f8e00ff */
[----:B----4-:R-:W-:Y:S01]  /*50c0*/  MOV R7, UR7 ;  /* 0x0000000700077c02 */ /* 0x010fe20008000f00 */
[----:B------:R-:W-:Y:S01]  /*50d0*/  IMAD.U32 R6, RZ, RZ, UR6 ;  /* 0x00000006ff067e24 */ /* 0x000fe2000f8e00ff */
[----:B--2---:R-:W-:Y:S01]  /*50e0*/  MOV R11, UR5 ;  /* 0x00000005000b7c02 */ /* 0x004fe20008000f00 */
[----:B------:R-:W-:Y:S02]  /*50f0*/  IMAD.U32 R10, RZ, RZ, UR4 ;  /* 0x00000004ff0a7e24 */ /* 0x000fe4000f8e00ff */
[----:B------:R-:W-:Y:S07]  /*5100*/  LEPC R20, `(.L_x_84) ;  /* 0x000000001014794e */ /* 0x000fee0000000000 */
[----:B---3-5:R-:W-:Y:S05]  /*5110*/  CALL.ABS.NOINC R14 ;  /* 0x000000000e007343 */ /* 0x028fea0003c00000 */
.L_x_84:
[----:B------:R-:W1:Y:S01]  /*5120*/  LDCU.64 UR8, c[0x4][0x80] ;  /* 0x01001000ff0877ac */ /* 0x000e620008000a00 */
[----:B------:R-:W2:Y:S01]  /*5130*/  LDC.64 R2, c[0x4][R2] ;  /* 0x0100000002027b82 */ /* 0x000ea20000000a00 */
[----:B------:R-:W-:Y:S02]  /*5140*/  HFMA2 R12, -RZ, RZ, 0, 5.9604644775390625e-08 ;  /* 0x00000001ff0c7431 */ /* 0x000fe400000001ff */
[----:B------:R-:W-:Y:S02]  /*5150*/  IMAD.MOV.U32 R8, RZ, RZ, 0x70 ;  /* 0x00000070ff087424 */ /* 0x000fe400078e00ff */
[----:B------:R-:W-:Y:S01]  /*5160*/  IMAD.MOV.U32 R13, RZ, RZ, RZ ;  /* 0x000000ffff0d7224 */ /* 0x000fe200078e00ff */
[----:B------:R-:W3:Y:S01]  /*5170*/  LDCU.64 UR6, c[0x4][0x88] ;  /* 0x01001100ff0677ac */ /* 0x000ee20008000a00 */
[----:B------:R-:W4:Y:S01]  /*5180*/  LDCU.64 UR4, c[0x4][0x8] ;  /* 0x01000100ff0477ac */ /* 0x000f220008000a00 */
[----:B-1----:R-:W-:Y:S02]  /*5190*/  MOV R4, UR8 ;  /* 0x0000000800047c02 */ /* 0x002fe40008000f00 */
[----:B------:R-:W-:Y:S02]  /*51a0*/  MOV R5, UR9 ;  /* 0x0000000900057c02 */ /* 0x000fe40008000f00 */
[----:B---3--:R-:W-:Y:S01]  /*51b0*/  MOV R7, UR7 ;  /* 0x0000000700077c02 */ /* 0x008fe20008000f00 */
[----:B------:R-:W-:Y:S01]  /*51c0*/  IMAD.U32 R6, RZ, RZ, UR6 ;  /* 0x00000006ff067e24 */ /* 0x000fe2000f8e00ff */
[----:B----4-:R-:W-:Y:S01]  /*51d0*/  MOV R11, UR5 ;  /* 0x00000005000b7c02 */ /* 0x010fe20008000f00 */
[----:B------:R-:W-:Y:S02]  /*51e0*/  IMAD.U32 R10, RZ, RZ, UR4 ;  /* 0x00000004ff0a7e24 */ /* 0x000fe4000f8e00ff */
[----:B------:R-:W-:Y:S07]  /*51f0*/  LEPC R20, `(.L_x_83) ;  /* 0x000000001014794e */ /* 0x000fee0000000000 */
[----:B--2---:R-:W-:Y:S05]  /*5200*/  CALL.ABS.NOINC R2 ;  /* 0x0000000002007343 */ /* 0x004fea0003c00000 */
.L_x_83:
[----:B------:R-:W-:Y:S01]  /*5210*/  ISETP.NE.U32.AND P4, PT, R82, RZ, PT ;  /* 0x000000ff5200720c */ /* 0x000fe20003f85070 */
[----:B------:R-:W-:Y:S01]  /*5220*/  UISETP.NE.AND UP2, UPT, UR53, URZ, UPT ;  /* 0x000000ff3500728c */ /* 0x000fe2000bf45270 */
[----:B------:R-:W-:Y:S01]  /*5230*/  ISETP.NE.U32.AND P2, PT, RZ, UR38, PT ;  /* 0x00000026ff007c0c */ /* 0x000fe2000bf45070 */
[----:B------:R-:W-:Y:S01]  /*5240*/  UISETP.NE.U32.AND UP1, UPT, UR44, URZ, UPT ;  /* 0x000000ff2c00728c */ /* 0x000fe2000bf25070 */
[----:B------:R-:W-:Y:S01]  /*5250*/  ISETP.NE.AND.EX P4, PT, R83, RZ, PT, P4 ;  /* 0x000000ff5300720c */ /* 0x000fe20003f85340 */
[----:B------:R-:W-:Y:S01]  /*5260*/  UPLOP3.LUT UP0, UPT, UPT, UPT, UPT, 0x40, 0x4 ;  /* 0x000000000004789c */ /* 0x000fe20003f0e870 */
[----:B------:R-:W-:Y:S01]  /*5270*/  ISETP.NE.AND.EX P2, PT, RZ, UR39, PT, P2 ;  /* 0x00000027ff007c0c */ /* 0x000fe2000bf45320 */
[----:B------:R-:W-:Y:S01]  /*5280*/  UISETP.NE.AND.EX UP1, UPT, UR45, URZ, UPT, UP1 ;  /* 0x000000ff2d00728c */ /* 0x000fe2000bf25310 */
[----:B------:R-:W-:Y:S04]  /*5290*/  PLOP3.LUT P1, PT, PT, PT, UP2, 0x80, 0x8 ;  /* 0x000000000008781c */ /* 0x000fe80003f2f028 */
[----:B------:R-:W-:Y:S06]  /*52a0*/  @UP2 UPLOP3.LUT UP0, UPT, UPT, UPT, UP1, 0x80, 0x8 ;  /* 0x000000000008289c */ /* 0x000fec0003f0f010 */
[----:B------:R-:W-:Y:S01]  /*52b0*/  PLOP3.LUT P0, PT, PT, PT, UP0, 0x80, 0x8 ;  /* 0x000000000008781c */ /* 0x000fe20003f0f008 */
[----:B------:R-:W-:Y:S01]  /*52c0*/  @!UPT UIADD3 URZ, UPT, UPT, URZ, URZ, URZ ;  /* 0x000000fffffff290 */ /* 0x000fe2000fffe0ff */
[----:B------:R-:W-:Y:S11]  /*52d0*/  BRA.U !UP1, `(.L_x_85) ;  /* 0x0000000109387547 */ /* 0x000ff6000b800000 */
[----:B------:R-:W-:Y:S01]  /*52e0*/  UISETP.NE.U32.AND UP0, UPT, UR38, URZ, UPT ;  /* 0x000000ff2600728c */ /* 0x000fe2000bf05070 */
[----:B------:R-:W-:Y:S02]  /*52f0*/  HFMA2 R0, -RZ, RZ, 0, 5.9604644775390625e-08 ;  /* 0x00000001ff007431 */ /* 0x000fe400000001ff */
[----:B------:R-:W-:Y:S01]  /*5300*/  IMAD.MOV.U32 R88, RZ, RZ, 0x1 ;  /* 0x00000001ff587424 */ /* 0x000fe200078e00ff */
[----:B------:R-:W-:Y:S06]  /*5310*/  UISETP.NE.AND.EX UP0, UPT, UR39, URZ, UPT, UP0 ;  /* 0x000000ff2700728c */ /* 0x000fec000bf05300 */
[----:B------:R-:W-:Y:S05]  /*5320*/  PLOP3.LUT P3, PT, PT, PT, UP0, 0x80, 0x8 ;  /* 0x000000000008781c */ /* 0x000fea0003f6f008 */
[----:B------:R-:W1:Y:S01]  /*5330*/  @UP0 LDCU.64 UR6, c[0x0][0x888] ;  /* 0x00011100ff0607ac */ /* 0x000e620008000a00 */
[----:B------:R-:W-:Y:S07]  /*5340*/  @UP0 UIMAD UR4, UR36, UR44, URZ ;  /* 0x0000002c240402a4 */ /* 0x000fee000f8e02ff */
[----:B------:R-:W-:Y:S01]  /*5350*/  @!P3 PRMT R88, R0, 0x7610, R88 ;  /* 0x000076100058b816 */ /* 0x000fe20000000058 */
[----:B-1----:R-:W-:Y:S03]  /*5360*/  @UP0 UIMAD.WIDE UR6, UR4, 0x4, UR6 ;  /* 0x00000004040608a5 */ /* 0x002fe6000f8e0206 */
[----:B------:R-:W1:Y:S03]  /*5370*/  @!UP0 LDCU UR4, c[0x0][0x880] ;  /* 0x00011000ff0487ac */ /* 0x000e660008000800 */
[----:B------:R-:W-:Y:S01]  /*5380*/  IMAD.U32 R2, RZ, RZ, UR6 ;  /* 0x00000006ff027e24 */ /* 0x000fe2000f8e00ff */
[----:B------:R-:W-:Y:S05]  /*5390*/  MOV R3, UR7 ;  /* 0x0000000700037c02 */ /* 0x000fea0008000f00 */
[----:B-----5:R2:W5:Y:S02]  /*53a0*/  @P3 LDG.E R49, desc[UR46][R2.64] ;  /* 0x0000002e02313981 */ /* 0x020564000c1e1900 */
[----:B-12---:R-:W-:Y:S02]  /*53b0*/  @!P3 IMAD.U32 R49, RZ, RZ, UR4 ;  /* 0x00000004ff31be24 */ /* 0x006fe4000f8e00ff */
.L_x_85:
[----:B------:R-:W-:Y:S05]  /*53c0*/  @!P4 BRA `(.L_x_86) ;  /* 0x000000000020c947 */ /* 0x000fea0003800000 */
[----:B------:R-:W-:Y:S04]  /*53d0*/  ISETP.NE.U32.AND P3, PT, R80, RZ, PT ;  /* 0x000000ff5000720c */ /* 0x000fe80003f65070 */
[----:B------:R-:W-:Y:S11]  /*53e0*/  ISETP.NE.AND.EX P3, PT, R81, RZ, PT, P3 ;  /* 0x000000ff5100720c */ /* 0x000ff60003f65330 */
[----:B------:R-:W-:Y:S02]  /*53f0*/  @!UPT UIADD3 URZ, UPT, UPT, URZ, URZ, URZ ;  /* 0x000000fffffff290 */ /* 0x000fe4000fffe0ff */
[----:B------:R-:W1:Y:S01]  /*5400*/  @P3 LDC.64 R2, c[0x0][0x8a8] ;  /* 0x00022a00ff023b82 */ /* 0x000e620000000a00 */
[----:B------:R-:W-:Y:S04]  /*5410*/  @P3 IMAD R0, R82, UR36, RZ ;  /* 0x0000002452003c24 */ /* 0x000fe8000f8e02ff */
[----:B-1----:R-:W-:Y:S05]  /*5420*/  @P3 IMAD.WIDE R2, R0, 0x4, R2 ;  /* 0x0000000400023825 */ /* 0x002fea00078e0202 */
[----:B-----5:R1:W5:Y:S02]  /*5430*/  @P3 LDG.E R47, desc[UR46][R2.64] ;  /* 0x0000002e022f3981 */ /* 0x020364000c1e1900 */
[----:B-1----:R-:W2:Y:S02]  /*5440*/  @!P3 LDC R47, c[0x0][0x8a0] ;  /* 0x00022800ff2fbb82 */ /* 0x002ea40000000800 */
.L_x_86:
[----:B-----5:R-:W-:Y:S01]  /*5450*/  FSETP.NEU.AND P3, PT, R49, RZ, PT ;  /* 0x000000ff3100720b */ /* 0x020fe20003f6d000 */
[----:B------:R-:W-:Y:S01]  /*5460*/  ULOP3.LUT UR4, UR51, 0x1, URZ, 0x3c, !UPT ;  /* 0x0000000133047892 */ /* 0x000fe2000f8e3cff */
[----:B------:R-:W-:Y:S01]  /*5470*/  SEL R4, RZ, 0xffffffff, P2 ;  /* 0xffffffffff047807 */ /* 0x000fe20001000000 */
[----:B------:R-:W-:Y:S01]  /*5480*/  IMAD.U32 R72, RZ, RZ, UR56 ;  /* 0x00000038ff487e24 */ /* 0x000fe2000f8e00ff */
[----:B------:R-:W-:Y:S01]  /*5490*/  @P1 LOP3.LUT P2, RZ, R88, 0xff, RZ, 0xc0, !PT ;  /* 0x000000ff58ff1812 */ /* 0x000fe2000784c0ff */
[----:B------:R-:W-:Y:S01]  /*54a0*/  IMAD.SHL.U32 R106, R94, 0x10, RZ ;  /* 0x000000105e6a7824 */ /* 0x000fe200078e00ff */
[----:B------:R-:W-:Y:S01]  /*54b0*/  @P1 SEL R0, RZ, 0xffffffff, P3 ;  /* 0xffffffffff001807 */ /* 0x000fe20001800000 */
[----:B------:R-:W-:Y:S01]  /*54c0*/  IMAD.U32 R107, RZ, RZ, UR4 ;  /* 0x00000004ff6b7e24 */ /* 0x000fe2000f8e00ff */
[----:B------:R-:W-:Y:S01]  /*54d0*/  LEA R73, R45, UR48, 0x3 ;  /* 0x000000302d497c11 */ /* 0x000fe2000f8e18ff */
[----:B------:R-:W-:Y:S01]  /*54e0*/  IMAD.SHL.U32 R72, R72, 0x2000, RZ ;  /* 0x0000200048487824 */ /* 0x000fe200078e00ff */
[----:B------:R-:W-:Y:S01]  /*54f0*/  @P0 SEL R0, R4, R0, !P2 ;  /* 0x0000000004000207 */ /* 0x000fe20005000000 */
[----:B------:R-:W-:Y:S01]  /*5500*/  IMAD.SHL.U32 R105, R93, 0x10, RZ ;  /* 0x000000105d697824 */ /* 0x000fe200078e00ff */
[----:B------:R-:W-:Y:S01]  /*5510*/  PLOP3.LUT P2, PT, PT, PT, UP1, 0x80, 0x8 ;  /* 0x000000000008781c */ /* 0x000fe20003f4f018 */
[----:B------:R-:W-:Y:S01]  /*5520*/  IMAD.IADD R67, R99, 0x1, R72 ;  /* 0x0000000163437824 */ /* 0x000fe200078e0248 */
[----:B------:R-:W-:Y:S01]  /*5530*/  @P1 LOP3.LUT R0, R0, 0x1, RZ, 0xc0, !PT ;  /* 0x0000000100001812 */ /* 0x000fe200078ec0ff */
[----:B------:R-:W-:Y:S01]  /*5540*/  BSSY B1, `(.L_x_87) ;  /* 0x0000039000017945 */ /* 0x000fe20003800000 */
[----:B------:R-:W-:Y:S01]  /*5550*/  LOP3.LUT P4, R102, R88, 0xff, RZ, 0xc0, !PT ;  /* 0x000000ff58667812 */ /* 0x000fe2000788c0ff */
[----:B------:R-:W-:Y:S01]  /*5560*/  IMAD.IADD R66, R67, 0x1, R106 ;  /* 0x0000000143427824 */ /* 0x000fe200078e026a */
[----:B------:R-:W-:Y:S01]  /*5570*/  ISETP.NE.U32.OR P5, PT, R0, 0x1, !P1 ;  /* 0x000000010000780c */ /* 0x000fe20004fa5470 */
[----:B------:R-:W-:Y:S01]  /*5580*/  IMAD.U32 R0, RZ, RZ, UR56 ;  /* 0x00000038ff007e24 */ /* 0x000fe2000f8e00ff */
[----:B------:R-:W-:Y:S01]  /*5590*/  SEL R3, RZ, 0xffffffff, P3 ;  /* 0xffffffffff037807 */ /* 0x000fe20001800000 */
[----:B------:R-:W-:Y:S01]  /*55a0*/  IMAD.MOV.U32 R75, RZ, RZ, 0x1 ;  /* 0x00000001ff4b7424 */ /* 0x000fe200078e00ff */
[----:B------:R-:W-:Y:S01]  /*55b0*/  P2R R104, PR, RZ, 0x20 ;  /* 0x00000020ff687803 */ /* 0x000fe20000000000 */
[----:B------:R-:W-:Y:S01]  /*55c0*/  IMAD R48, R45, 0x40, R46 ;  /* 0x000000402d307824 */ /* 0x000fe200078e022e */
[----:B------:R-:W-:Y:S01]  /*55d0*/  LEA R0, R0, UR48, 0x3 ;  /* 0x0000003000007c11 */ /* 0x000fe2000f8e18ff */
[----:B------:R-:W-:Y:S01]  /*55e0*/  IMAD.U32 R74, RZ, RZ, UR56 ;  /* 0x00000038ff4a7e24 */ /* 0x000fe2000f8e00ff */
[----:B------:R-:W-:Y:S02]  /*55f0*/  @P2 SEL R3, R4, R3, !P4 ;  /* 0x0000000304032207 */ /* 0x000fe40006000000 */
[----:B------:R-:W-:Y:S02]  /*5600*/  CS2R R78, SRZ ;  /* 0x00000000004e7805 */ /* 0x000fe4000001ff00 */
[----:B------:R-:W-:Y:S02]  /*5610*/  CS2R R76, SRZ ;  /* 0x00000000004c7805 */ /* 0x000fe4000001ff00 */
[----:B------:R-:W-:Y:S02]  /*5620*/  CS2R R70, SRZ ;  /* 0x0000000000467805 */ /* 0x000fe4000001ff00 */
[----:B------:R-:W-:Y:S02]  /*5630*/  LOP3.LUT R3, R3, 0x1, RZ, 0xc0, !PT ;  /* 0x0000000103037812 */ /* 0x000fe400078ec0ff */
[----:B------:R-:W-:Y:S02]  /*5640*/  CS2R R68, SRZ ;  /* 0x0000000000447805 */ /* 0x000fe4000001ff00 */
[----:B------:R-:W-:Y:S02]  /*5650*/  @P5 SHF.L.U32 R2, R107, 0x1f, RZ ;  /* 0x0000001f6b025819 */ /* 0x000fe400000006ff */
[----:B------:R-:W-:Y:S02]  /*5660*/  CS2R R62, SRZ ;  /* 0x00000000003e7805 */ /* 0x000fe4000001ff00 */
[----:B------:R-:W-:Y:S02]  /*5670*/  ISETP.NE.U32.AND P2, PT, R3, 0x1, PT ;  /* 0x000000010300780c */ /* 0x000fe40003f45070 */
[----:B------:R-:W-:Y:S01]  /*5680*/  CS2R R60, SRZ ;  /* 0x00000000003c7805 */ /* 0x000fe2000001ff00 */
[----:B------:R1:W3:Y:S01]  /*5690*/  @P5 SYNCS.PHASECHK.TRANS64.TRYWAIT P1, [R0+URZ+0x50], R2 ;  /* 0x00005002000055a7 */ /* 0x0002e200080211ff */
[----:B------:R-:W-:Y:S02]  /*56a0*/  CS2R R58, SRZ ;  /* 0x00000000003a7805 */ /* 0x000fe4000001ff00 */
[----:B------:R-:W-:Y:S02]  /*56b0*/  P2R R108, PR, RZ, 0x4 ;  /* 0x00000004ff6c7803 */ /* 0x000fe40000000000 */
[----:B------:R-:W-:Y:S01]  /*56c0*/  CS2R R56, SRZ ;  /* 0x0000000000387805 */ /* 0x000fe2000001ff00 */
[----:B------:R-:W-:Y:S02]  /*56d0*/  IMAD.IADD R65, R67, 0x1, R105 ;  /* 0x0000000143417824 */ /* 0x000fe400078e0269 */
[----:B------:R-:W-:Y:S01]  /*56e0*/  IMAD.IADD R64, R98, 0x1, R66 ;  /* 0x0000000162407824 */ /* 0x000fe200078e0242 */
[----:B-1----:R-:W-:Y:S04]  /*56f0*/  SHF.L.U32 R2, R97, 0x1f, RZ ;  /* 0x0000001f61027819 */ /* 0x002fe800000006ff */
[----:B------:R1:W4:Y:S01]  /*5700*/  SYNCS.PHASECHK.TRANS64.TRYWAIT P0, [R73+URZ+0xb0], R2 ;  /* 0x0000b002490075a7 */ /* 0x00032200080011ff */
[----:B---3--:R-:W-:Y:S01]  /*5710*/  @P5 SEL R75, RZ, 0x1, !P1 ;  /* 0x00000001ff4b5807 */ /* 0x008fe20004800000 */
[----:B-1----:R-:W-:Y:S06]  /*5720*/  @!P5 BRA `(.L_x_88) ;  /* 0x000000000068d947 */ /* 0x002fec0003800000 */
[----:B------:R-:W-:Y:S01]  /*5730*/  ISETP.NE.AND P1, PT, R75, RZ, PT ;  /* 0x000000ff4b00720c */ /* 0x000fe20003f25270 */
[----:B------:R-:W-:Y:S01]  /*5740*/  BSSY B0, `(.L_x_89) ;  /* 0x000000d000007945 */ /* 0x000fe20003800000 */
[----:B------:R-:W-:Y:S02]  /*5750*/  CS2R R58, SRZ ;  /* 0x00000000003a7805 */ /* 0x000fe4000001ff00 */
[----:B------:R-:W-:Y:S02]  /*5760*/  CS2R R56, SRZ ;  /* 0x0000000000387805 */ /* 0x000fe4000001ff00 */
[----:B------:R-:W-:Y:S02]  /*5770*/  CS2R R62, SRZ ;  /* 0x00000000003e7805 */ /* 0x000fe4000001ff00 */
[----:B------:R-:W-:Y:S02]  /*5780*/  CS2R R60, SRZ ;  /* 0x00000000003c7805 */ /* 0x000fe4000001ff00 */
[----:B------:R-:W-:Y:S02]  /*5790*/  CS2R R70, SRZ ;  /* 0x0000000000467805 */ /* 0x000fe4000001ff00 */
[----:B------:R-:W-:Y:S02]  /*57a0*/  CS2R R68, SRZ ;  /* 0x0000000000447805 */ /* 0x000fe4000001ff00 */
[----:B------:R-:W-:Y:S02]  /*57b0*/  CS2R R78, SRZ ;  /* 0x00000000004e7805 */ /* 0x000fe4000001ff00 */
[----:B------:R-:W-:Y:S01]  /*57c0*/  CS2R R76, SRZ ;  /* 0x00000000004c7805 */ /* 0x000fe2000001ff00 */
[----:B------:R-:W-:Y:S06]  /*57d0*/  @P1 BRA `(.L_x_90) ;  /* 0x00000000000c1947 */ /* 0x000fec0003800000 */
[----:B------:R-:W-:Y:S04]  /*57e0*/  SHF.L.U32 R3, R107, 0x1f, RZ ;  /* 0x0000001f6b037819 */ /* 0x000fe800000006ff */
[----:B------:R-:W1:Y:S02]  /*57f0*/  SYNCS.PHASECHK.TRANS64.TRYWAIT P1, [R0+URZ+0x50], R3 ;  /* 0x00005003000075a7 */ /* 0x000e6400080211ff */
[----:B-1----:R-:W-:Y:S05]  /*5800*/  @!P1 BRA `(.L_x_91) ;  /* 0x0000002400609947 */ /* 0x002fea0003800000 */
.L_x_90:
[----:B------:R-:W-:Y:S05]  /*5810*/  BSYNC B0 ;  /* 0x0000000000007941 */ /* 0x000fea0003800000 */
.L_x_89:
[----:B------:R-:W-:Y:S01]  /*5820*/  ISETP.NE.AND P1, PT, R108, RZ, PT ;  /* 0x000000ff6c00720c */ /* 0x000fe20003f25270 */
[----:B------:R-:W-:Y:S04]  /*5830*/  UIADD3 UR5, UPT, UPT, UR56, 0x1, URZ ;  /* 0x0000000138057890 */ /* 0x000fe8000fffe0ff */
[----:B------:R-:W-:Y:S04]  /*5840*/  UISETP.NE.AND UP0, UPT, UR5, 0x3, UPT ;  /* 0x000000030500788c */ /* 0x000fe8000bf05270 */
[----:B------:R-:W-:Y:S02]  /*5850*/  USEL UR4, URZ, 0x1, UP0 ;  /* 0x00000001ff047887 */ /* 0x000fe40008000000 */
[----:B------:R-:W-:Y:S02]  /*5860*/  USEL UR5, UR5, URZ, UP0 ;  /* 0x000000ff05057287 */ /* 0x000fe40008000000 */
[----:B------:R3:W1:Y:S02]  /*5870*/  @P1 LDS.128 R56, [R67] ;  /* 0x0000000043381984 */ /* 0x0006640000000c00 */
[----:B------:R-:W-:Y:S02]  /*5880*/  LOP3.LUT R107, R107, UR4, RZ, 0x3c, !PT ;  /* 0x000000046b6b7c12 */ /* 0x000fe4000f8e3cff */
[----:B------:R3:W1:Y:S01]  /*5890*/  @P1 LDS.128 R60, [R66+0x10] ;  /* 0x00001000423c1984 */ /* 0x0006620000000c00 */
[----:B------:R-:W-:Y:S03]  /*58a0*/  IMAD.U32 R74, RZ, RZ, UR5 ;  /* 0x00000005ff4a7e24 */ /* 0x000fe6000f8e00ff */
[----:B------:R3:W1:Y:S04]  /*58b0*/  @P1 LDS.128 R68, [R65+0x20] ;  /* 0x0000200041441984 */ /* 0x0006680000000c00 */
[----:B------:R3:W1:Y:S02]  /*58c0*/  @P1 LDS.128 R76, [R64+0x10] ;  /* 0x00001000404c1984 */ /* 0x0006640000000c00 */
.L_x_88:
[----:B------:R-:W-:Y:S05]  /*58d0*/  BSYNC B1 ;  /* 0x0000000000017941 */ /* 0x000fea0003800000 */
.L_x_87:
[----:B-1----:R-:W-:Y:S04]  /*58e0*/  SHF.R.U32.HI R0, RZ, 0x15, R48 ;  /* 0x00000015ff007819 */ /* 0x002fe80000011630 */
[----:B------:R-:W-:Y:S01]  /*58f0*/  LOP3.LUT P1, RZ, R0, 0x3, R92, 0x48, !PT ;  /* 0x0000000300ff7812 */ /* 0x000fe2000782485c */
[----:B------:R-:W-:Y:S01]  /*5900*/  @!UPT UIADD3 URZ, UPT, UPT, URZ, URZ, URZ ;  /* 0x000000fffffff290 */ /* 0x000fe2000fffe0ff */
[----:B----4-:R-:W-:Y:S11]  /*5910*/  @P0 BRA `(.L_x_92) ;  /* 0x0000000000080947 */ /* 0x010ff60003800000 */
[----:B------:R-:W1:Y:S02]  /*5920*/  SYNCS.PHASECHK.TRANS64.TRYWAIT P0, [R73+URZ+0xb0], R2 ;  /* 0x0000b002490075a7 */ /* 0x000e6400080011ff */
[----:B-1----:R-:W-:Y:S05]  /*5930*/  @!P0 BRA `(.L_x_93) ;  /* 0x0000002400288947 */ /* 0x002fea0003800000 */
.L_x_92:
[----:B------:R-:W-:Y:S05]  /*5940*/  @!P1 BRA `(.L_x_94) ;  /* 0x0000000000409947 */ /* 0x000fea0003800000 */
[----:B------:R-:W4:Y:S01]  /*5950*/  LDCU.64 UR8, c[0x4][0x70] ;  /* 0x01000e00ff0877ac */ /* 0x000f220008000a00 */
[----:B------:R-:W-:Y:S01]  /*5960*/  MOV R3, 0x0 ;  /* 0x0000000000037802 */ /* 0x000fe20000000f00 */
[----:B------:R-:W-:Y:S02]  /*5970*/  HFMA2 R12, -RZ, RZ, 0, 5.9604644775390625e-08 ;  /* 0x00000001ff0c7431 */ /* 0x000fe400000001ff */
[----:B------:R-:W-:Y:S02]  /*5980*/  IMAD.MOV.U32 R8, RZ, RZ, 0x192 ;  /* 0x00000192ff087424 */ /* 0x000fe400078e00ff */
[----:B------:R-:W-:Y:S01]  /*5990*/  IMAD.MOV.U32 R13, RZ, RZ, RZ ;  /* 0x000000ffff0d7224 */ /* 0x000fe200078e00ff */
[----:B------:R-:W5:Y:S01]  /*59a0*/  LDCU.64 UR6, c[0x4][0x78] ;  /* 0x01000f00ff0677ac */ /* 0x000f620008000a00 */
[----:B-1----:R-:W1:Y:S01]  /*59b0*/  LDC.64 R2, c[0x4][R3] ;  /* 0x0100000003027b82 */ /* 0x002e620000000a00 */
[----:B------:R-:W2:Y:S01]  /*59c0*/  LDCU.64 UR4, c[0x4][0x10] ;  /* 0x01000200ff0477ac */ /* 0x000ea20008000a00 */
[----:B----4-:R-:W-:Y:S01]  /*59d0*/  MOV R5, UR9 ;  /* 0x0000000900057c02 */ /* 0x010fe20008000f00 */
[----:B------:R-:W-:Y:S01]  /*59e0*/  IMAD.U32 R4, RZ, RZ, UR8 ;  /* 0x00000008ff047e24 */ /* 0x000fe2000f8e00ff */
[----:B-----5:R-:W-:Y:S01]  /*59f0*/  MOV R7, UR7 ;  /* 0x0000000700077c02 */ /* 0x020fe20008000f00 */
[----:B------:R-:W-:Y:S01]  /*5a00*/  IMAD.U32 R6, RZ, RZ, UR6 ;  /* 0x00000006ff067e24 */ /* 0x000fe2000f8e00ff */
[----:B--2---:R-:W-:Y:S01]  /*5a10*/  MOV R11, UR5 ;  /* 0x00000005000b7c02 */ /* 0x004fe20008000f00 */
[----:B------:R-:W-:Y:S02]  /*5a20*/  IMAD.U32 R10, RZ, RZ, UR4 ;  /* 0x00000004ff0a7e24 */ /* 0x000fe4000f8e00ff */
[----:B------:R-:W-:Y:S07]  /*5a30*/  LEPC R20, `(.L_x_94) ;  /* 0x000000001014794e */ /* 0x000fee0000000000 */
[----:B-1-3--:R-:W-:Y:S05]  /*5a40*/  CALL.ABS.NOINC R2 ;  /* 0x0000000002007343 */ /* 0x00afea0003c00000 */
.L_x_94:
[----:B------:R-:W-:Y:S01]  /*5a50*/  SHF.L.U32 R50, R56, 0x10, RZ ;  /* 0x0000001038327819 */ /* 0x000fe200000006ff */
[----:B------:R-:W-:Y:S05]  /*5a60*/  WARPSYNC.ALL ;  /* 0x0000000000007948 */ /* 0x000fea0003800000 */
[----:B------:R-:W-:Y:S01]  /*5a70*/  R2UR UR4, R48 ;  /* 0x00000000300472ca */ /* 0x000fe200000e0000 */
[----:B------:R-:W-:Y:S01]  /*5a80*/  BSSY.RECONVERGENT B0, `(.L_x_95) ;  /* 0x0000085000007945 */ /* 0x000fe20003800200 */
[----:B------:R-:W-:Y:S02]  /*5a90*/  LOP3.LUT R51, R56, 0xffff0000, RZ, 0xc0, !PT ;  /* 0xffff000038337812 */ /* 0x000fe400078ec0ff */
[----:B------:R-:W-:Y:S02]  /*5aa0*/  SHF.L.U32 R52, R57, 0x10, RZ ;  /* 0x0000001039347819 */ /* 0x000fe400000006ff */
[----:B------:R-:W-:Y:S07]  /*5ab0*/  ISETP.NE.AND P0, PT, R100, RZ, PT ;  /* 0x000000ff6400720c */ /* 0x000fee0003f05270 */
[----:B------:R-:W2:Y:S02]  /*5ac0*/  LDTM.x32 R4, tmem[UR4] ;  /* 0x00000004000479ee */ /* 0x000ea400082c0000 */
[C---:B--2---:R-:W-:Y:S01]  /*5ad0*/  FMUL R0, R47.reuse, R4 ;  /* 0x000000042f007220 */ /* 0x044fe20000400000 */
[C---:B-1----:R-:W-:Y:S01]  /*5ae0*/  FMUL R2, R47.reuse, R5 ;  /* 0x000000052f027220 */ /* 0x042fe20000400000 */
[C---:B------:R-:W-:Y:S01]  /*5af0*/  FMUL R4, R47.reuse, R8 ;  /* 0x000000082f047220 */ /* 0x040fe20000400000 */
[C---:B------:R-:W-:Y:S01]  /*5b00*/  FMUL R3, R47.reuse, R6 ;  /* 0x000000062f037220 */ /* 0x040fe20000400000 */
[C---:B------:R-:W-:Y:S01]  /*5b10*/  FMUL R5, R47.reuse, R9 ;  /* 0x000000092f057220 */ /* 0x040fe20000400000 */
[C---:B------:R-:W-:Y:S01]  /*5b20*/  FMUL R8, R47.reuse, R12 ;  /* 0x0000000c2f087220 */ /* 0x040fe20000400000 */
[C---:B------:R-:W-:Y:S01]  /*5b30*/  FMUL R6, R47.reuse, R10 ;  /* 0x0000000a2f067220 */ /* 0x040fe20000400000 */
[C---:B------:R-:W-:Y:S01]  /*5b40*/  FMUL R9, R47.reuse, R13 ;  /* 0x0000000d2f097220 */ /* 0x040fe20000400000 */
[----:B------:R-:W-:Y:S01]  /*5b50*/  FMUL R12, R47, R16 ;  /* 0x000000102f0c7220 */ /* 0x000fe20000400000 */
[----:B------:R-:W-:Y:S01]  /*5b60*/  FFMA R0, R49, R50, R0 ;  /* 0x0000003231007223 */ /* 0x000fe20000000000 */
[C---:B------:R-:W-:Y:S01]  /*5b70*/  FMUL R10, R47.reuse, R14 ;  /* 0x0000000e2f0a7220 */ /* 0x040fe20000400000 */
[C---:B------:R-:W-:Y:S01]  /*5b80*/  FMUL R13, R47.reuse, R17 ;  /* 0x000000112f0d7220 */ /* 0x040fe20000400000 */
[----:B------:R-:W-:Y:S01]  /*5b90*/  FMUL R16, R47, R20 ;  /* 0x000000142f107220 */ /* 0x000fe20000400000 */
[----:B------:R-:W-:Y:S01]  /*5ba0*/  FFMA R2, R49, R51, R2 ;  /* 0x0000003331027223 */ /* 0x000fe20000000002 */
[C---:B------:R-:W-:Y:S01]  /*5bb0*/  FMUL R14, R47.reuse, R18 ;  /* 0x000000122f0e7220 */ /* 0x040fe20000400000 */
[C---:B------:R-:W-:Y:S01]  /*5bc0*/  FMUL R17, R47.reuse, R21 ;  /* 0x000000152f117220 */ /* 0x040fe20000400000 */
[C---:B------:R-:W-:Y:S01]  /*5bd0*/  FMUL R20, R47.reuse, R24 ;  /* 0x000000182f147220 */ /* 0x040fe20000400000 */
[C---:B------:R-:W-:Y:S01]  /*5be0*/  FMUL R18, R47.reuse, R22 ;  /* 0x000000162f127220 */ /* 0x040fe20000400000 */
[C---:B------:R-:W-:Y:S01]  /*5bf0*/  FMUL R21, R47.reuse, R25 ;  /* 0x000000192f157220 */ /* 0x040fe20000400000 */
[C---:B------:R-:W-:Y:S01]  /*5c00*/  FMUL R24, R47.reuse, R28 ;  /* 0x0000001c2f187220 */ /* 0x040fe20000400000 */
[C---:B------:R-:W-:Y:S01]  /*5c10*/  FMUL R22, R47.reuse, R26 ;  /* 0x0000001a2f167220 */ /* 0x040fe20000400000 */
[C---:B------:R-:W-:Y:S01]  /*5c20*/  FMUL R25, R47.reuse, R29 ;  /* 0x0000001d2f197220 */ /* 0x040fe20000400000 */
[----:B------:R-:W-:Y:S01]  /*5c30*/  FMUL R28, R47, R32 ;  /* 0x000000202f1c7220 */ /* 0x000fe20000400000 */
[----:B------:R-:W-:Y:S01]  /*5c40*/  LOP3.LUT R32, R57, 0xffff0000, RZ, 0xc0, !PT ;  /* 0xffff000039207812 */ /* 0x000fe200078ec0ff */
[C---:B------:R-:W-:Y:S01]  /*5c50*/  FMUL R26, R47.reuse, R30 ;  /* 0x0000001e2f1a7220 */ /* 0x040fe20000400000 */
[----:B------:R-:W-:Y:S01]  /*5c60*/  FMUL R29, R47, R33 ;  /* 0x000000212f1d7220 */ /* 0x000fe20000400000 */
[----:B------:R-:W-:Y:S01]  /*5c70*/  SHF.L.U32 R33, R58, 0x10, RZ ;  /* 0x000000103a217819 */ /* 0x000fe200000006ff */
[----:B------:R-:W-:Y:S01]  /*5c80*/  FFMA R3, R49, R52, R3 ;  /* 0x0000003431037223 */ /* 0x000fe20000000003 */
[----:B------:R-:W-:Y:S01]  /*5c90*/  F2FP.BF16.F32.PACK_AB R52, R2, R0 ;  /* 0x000000000234723e */ /* 0x000fe200000010ff */
[----:B------:R-:W-:Y:S01]  /*5ca0*/  FMUL R7, R47, R7 ;  /* 0x000000072f077220 */ /* 0x000fe20000400000 */
[----:B------:R-:W-:Y:S01]  /*5cb0*/  SHF.L.U32 R0, R59, 0x10, RZ ;  /* 0x000000103b007819 */ /* 0x000fe200000006ff */
[----:B------:R-:W-:Y:S01]  /*5cc0*/  FMUL R30, R47, R34 ;  /* 0x000000222f1e7220 */ /* 0x000fe20000400000 */
[----:B------:R-:W-:Y:S01]  /*5cd0*/  LOP3.LUT R34, R58, 0xffff0000, RZ, 0xc0, !PT ;  /* 0xffff00003a227812 */ /* 0x000fe200078ec0ff */
[----:B------:R-:W-:Y:S01]  /*5ce0*/  FFMA R7, R49, R32, R7 ;  /* 0x0000002031077223 */ /* 0x000fe20000000007 */
[----:B------:R-:W-:Y:S01]  /*5cf0*/  LOP3.LUT R2, R59, 0xffff0000, RZ, 0xc0, !PT ;  /* 0xffff00003b027812 */ /* 0x000fe200078ec0ff */
[----:B------:R-:W-:Y:S01]  /*5d00*/  FFMA R4, R49, R33, R4 ;  /* 0x0000002131047223 */ /* 0x000fe20000000004 */
[----:B------:R-:W-:Y:S01]  /*5d10*/  FMUL R11, R47, R11 ;  /* 0x0000000b2f0b7220 */ /* 0x000fe20000400000 */
[----:B------:R-:W-:Y:S01]  /*5d20*/  FFMA R5, R49, R34, R5 ;  /* 0x0000002231057223 */ /* 0x000fe20000000005 */
[----:B------:R-:W-:Y:S01]  /*5d30*/  F2FP.BF16.F32.PACK_AB R53, R7, R3 ;  /* 0x000000030735723e */ /* 0x000fe200000010ff */
[C---:B------:R-:W-:Y:S01]  /*5d40*/  FFMA R6, R49.reuse, R0, R6 ;  /* 0x0000000031067223 */ /* 0x040fe20000000006 */
[C---:B------:R-:W-:Y:S01]  /*5d50*/  SHF.L.U32 R0, R60.reuse, 0x10, RZ ;  /* 0x000000103c007819 */ /* 0x040fe200000006ff */
[----:B------:R-:W-:Y:S01]  /*5d60*/  FFMA R11, R49, R2, R11 ;  /* 0x00000002310b7223 */ /* 0x000fe2000000000b */
[----:B------:R-:W-:Y:S01]  /*5d70*/  LOP3.LUT R2, R60, 0xffff0000, RZ, 0xc0, !PT ;  /* 0xffff00003c027812 */ /* 0x000fe200078ec0ff */
[----:B------:R-:W-:Y:S01]  /*5d80*/  FMUL R15, R47, R15 ;  /* 0x0000000f2f0f7220 */ /* 0x000fe20000400000 */
[----:B------:R-:W-:Y:S01]  /*5d90*/  SHF.L.U32 R3, R61, 0x10, RZ ;  /* 0x000000103d037819 */ /* 0x000fe200000006ff */
[----:B------:R-:W-:Y:S01]  /*5da0*/  FFMA R8, R49, R0, R8 ;  /* 0x0000000031087223 */ /* 0x000fe20000000008 */
[----:B------:R-:W-:Y:S01]  /*5db0*/  LOP3.LUT R0, R61, 0xffff0000, RZ, 0xc0, !PT ;  /* 0xffff00003d007812 */ /* 0x000fe200078ec0ff */
[C---:B------:R-:W-:Y:S01]  /*5dc0*/  FFMA R9, R49.reuse, R2, R9 ;  /* 0x0000000231097223 */ /* 0x040fe20000000009 */
[C---:B------:R-:W-:Y:S01]  /*5dd0*/  SHF.L.U32 R2, R62.reuse, 0x10, RZ ;  /* 0x000000103e027819 */ /* 0x040fe200000006ff */
[----:B------:R-:W-:Y:S01]  /*5de0*/  FFMA R10, R49, R3, R10 ;  /* 0x00000003310a7223 */ /* 0x000fe2000000000a */
[----:B------:R-:W-:Y:S01]  /*5df0*/  SHF.L.U32 R3, R63, 0x10, RZ ;  /* 0x000000103f037819 */ /* 0x000fe200000006ff */
[C---:B------:R-:W-:Y:S01]  /*5e00*/  FFMA R15, R49.reuse, R0, R15 ;  /* 0x00000000310f7223 */ /* 0x040fe2000000000f */
[----:B------:R-:W-:Y:S01]  /*5e10*/  LOP3.LUT R0, R62, 0xffff0000, RZ, 0xc0, !PT ;  /* 0xffff00003e007812 */ /* 0x000fe200078ec0ff */
[----:B------:R-:W-:Y:S01]  /*5e20*/  FFMA R12, R49, R2, R12 ;  /* 0x00000002310c7223 */ /* 0x000fe2000000000c */
[C---:B------:R-:W-:Y:S01]  /*5e30*/  SHF.L.U32 R2, R68.reuse, 0x10, RZ ;  /* 0x0000001044027819 */ /* 0x040fe200000006ff */
[----:B------:R-:W-:Y:S01]  /*5e40*/  FMUL R19, R47, R19 ;  /* 0x000000132f137220 */ /* 0x000fe20000400000 */
[----:B------:R-:W-:Y:S01]  /*5e50*/  F2FP.BF16.F32.PACK_AB R54, R5, R4 ;  /* 0x000000040536723e */ /* 0x000fe200000010ff */
[----:B------:R-:W-:Y:S01]  /*5e60*/  FFMA R13, R49, R0, R13 ;  /* 0x00000000310d7223 */ /* 0x000fe2000000000d */
[----:B------:R-:W-:Y:S01]  /*5e70*/  LOP3.LUT R0, R63, 0xffff0000, RZ, 0xc0, !PT ;  /* 0xffff00003f007812 */ /* 0x000fe200078ec0ff */
[----:B------:R-:W-:Y:S01]  /*5e80*/  FFMA R14, R49, R3, R14 ;  /* 0x00000003310e7223 */ /* 0x000fe2000000000e */
[----:B------:R-:W-:Y:S01]  /*5e90*/  LOP3.LUT R3, R68, 0xffff0000, RZ, 0xc0, !PT ;  /* 0xffff000044037812 */ /* 0x000fe200078ec0ff */
[----:B------:R-:W-:Y:S01]  /*5ea0*/  FMUL R23, R47, R23 ;  /* 0x000000172f177220 */ /* 0x000fe20000400000 */
[----:B------:R-:W-:Y:S01]  /*5eb0*/  F2FP.BF16.F32.PACK_AB R55, R11, R6 ;  /* 0x000000060b37723e */ /* 0x000fe200000010ff */
[----:B------:R-:W-:Y:S01]  /*5ec0*/  FFMA R19, R49, R0, R19 ;  /* 0x0000000031137223 */ /* 0x000fe20000000013 */
[----:B------:R-:W-:Y:S01]  /*5ed0*/  SHF.L.U32 R0, R69, 0x10, RZ ;  /* 0x0000001045007819 */ /* 0x000fe200000006ff */
[----:B------:R-:W-:Y:S01]  /*5ee0*/  FFMA R16, R49, R2, R16 ;  /* 0x0000000231107223 */ /* 0x000fe20000000010 */
[----:B------:R-:W-:Y:S01]  /*5ef0*/  LOP3.LUT R2, R69, 0xffff0000, RZ, 0xc0, !PT ;  /* 0xffff000045027812 */ /* 0x000fe200078ec0ff */
[----:B------:R-:W-:Y:S01]  /*5f00*/  FFMA R17, R49, R3, R17 ;  /* 0x0000000331117223 */ /* 0x000fe20000000011 */
[----:B------:R-:W-:Y:S01]  /*5f10*/  SHF.L.U32 R3, R71, 0x10, RZ ;  /* 0x0000001047037819 */ /* 0x000fe200000006ff */
[----:B------:R-:W-:Y:S01]  /*5f20*/  FFMA R18, R49, R0, R18 ;  /* 0x0000000031127223 */ /* 0x000fe20000000012 */
[C---:B------:R-:W-:Y:S01]  /*5f30*/  SHF.L.U32 R0, R70.reuse, 0x10, RZ ;  /* 0x0000001046007819 */ /* 0x040fe200000006ff */
[----:B------:R1:W-:Y:S01]  /*5f40*/  STS.128 [R67], R52 ;  /* 0x0000003443007388 */ /* 0x0003e20000000c00 */
[----:B------:R-:W-:Y:S01]  /*5f50*/  F2FP.BF16.F32.PACK_AB R8, R9, R8 ;  /* 0x000000080908723e */ /* 0x000fe200000010ff */
[C---:B------:R-:W-:Y:S01]  /*5f60*/  FFMA R23, R49.reuse, R2, R23 ;  /* 0x0000000231177223 */ /* 0x040fe20000000017 */
[----:B------:R-:W-:Y:S01]  /*5f70*/  LOP3.LUT R2, R70, 0xffff0000, RZ, 0xc0, !PT ;  /* 0xffff000046027812 */ /* 0x000fe200078ec0ff */
[----:B------:R-:W-:Y:S01]  /*5f80*/  FFMA R20, R49, R0, R20 ;  /* 0x0000000031147223 */ /* 0x000fe20000000014 */
[----:B------:R-:W-:Y:S01]  /*5f90*/  LOP3.LUT R0, R71, 0xffff0000, RZ, 0xc0, !PT ;  /* 0xffff000047007812 */ /* 0x000fe200078ec0ff */
[----:B------:R-:W-:Y:S01]  /*5fa0*/  FMUL R27, R47, R27 ;  /* 0x0000001b2f1b7220 */ /* 0x000fe20000400000 */
[----:B------:R-:W-:Y:S01]  /*5fb0*/  F2FP.BF16.F32.PACK_AB R9, R15, R10 ;  /* 0x0000000a0f09723e */ /* 0x000fe200000010ff */
[C---:B------:R-:W-:Y:S01]  /*5fc0*/  FFMA R21, R49.reuse, R2, R21 ;  /* 0x0000000231157223 */ /* 0x040fe20000000015 */
[C---:B------:R-:W-:Y:S01]  /*5fd0*/  FFMA R22, R49.reuse, R3, R22 ;  /* 0x0000000331167223 */ /* 0x040fe20000000016 */
[----:B------:R-:W-:Y:S01]  /*5fe0*/  FFMA R27, R49, R0, R27 ;  /* 0x00000000311b7223 */ /* 0x000fe2000000001b */
[C---:B------:R-:W-:Y:S01]  /*5ff0*/  SHF.L.U32 R2, R76.reuse, 0x10, RZ ;  /* 0x000000104c027819 */ /* 0x040fe200000006ff */
[C---:B------:R-:W-:Y:S01]  /*6000*/  FMUL R31, R47.reuse, R31 ;  /* 0x0000001f2f1f7220 */ /* 0x040fe20000400000 */
[----:B------:R-:W-:Y:S01]  /*6010*/  LOP3.LUT R0, R76, 0xffff0000, RZ, 0xc0, !PT ;  /* 0xffff00004c007812 */ /* 0x000fe200078ec0ff */
[----:B------:R-:W-:Y:S01]  /*6020*/  FMUL R35, R47, R35 ;  /* 0x000000232f237220 */ /* 0x000fe20000400000 */
[----:B------:R-:W-:Y:S01]  /*6030*/  SHF.L.U32 R3, R77, 0x10, RZ ;  /* 0x000000104d037819 */ /* 0x000fe200000006ff */
[----:B------:R-:W-:Y:S01]  /*6040*/  FFMA R24, R49, R2, R24 ;  /* 0x0000000231187223 */ /* 0x000fe20000000018 */
[----:B------:R-:W-:Y:S01]  /*6050*/  F2FP.BF16.F32.PACK_AB R10, R13, R12 ;  /* 0x0000000c0d0a723e */ /* 0x000fe200000010ff */
[----:B------:R-:W-:Y:S01]  /*6060*/  FFMA R25, R49, R0, R25 ;  /* 0x0000000031197223 */ /* 0x000fe20000000019 */
[----:B------:R-:W-:Y:S01]  /*6070*/  F2FP.BF16.F32.PACK_AB R11, R19, R14 ;  /* 0x0000000e130b723e */ /* 0x000fe200000010ff */
[----:B------:R-:W-:Y:S01]  /*6080*/  FFMA R26, R49, R3, R26 ;  /* 0x00000003311a7223 */ /* 0x000fe2000000001a */
[----:B------:R-:W-:Y:S02]  /*6090*/  LOP3.LUT R0, R77, 0xffff0000, RZ, 0xc0, !PT ;  /* 0xffff00004d007812 */ /* 0x000fe400078ec0ff */
[C---:B------:R-:W-:Y:S01]  /*60a0*/  SHF.L.U32 R2, R78.reuse, 0x10, RZ ;  /* 0x000000104e027819 */ /* 0x040fe200000006ff */
[----:B------:R1:W-:Y:S01]  /*60b0*/  STS.128 [R66+0x10], R8 ;  /* 0x0000100842007388 */ /* 0x0003e20000000c00 */
[----:B------:R-:W-:Y:S01]  /*60c0*/  LOP3.LUT R3, R78, 0xffff0000, RZ, 0xc0, !PT ;  /* 0xffff00004e037812 */ /* 0x000fe200078ec0ff */
[----:B------:R-:W-:Y:S01]  /*60d0*/  FFMA R31, R49, R0, R31 ;  /* 0x00000000311f7223 */ /* 0x000fe2000000001f */
[----:B------:R-:W-:Y:S01]  /*60e0*/  SHF.L.U32 R4, R79, 0x10, RZ ;  /* 0x000000104f047819 */ /* 0x000fe200000006ff */
[----:B------:R-:W-:Y:S01]  /*60f0*/  FFMA R28, R49, R2, R28 ;  /* 0x00000002311c7223 */ /* 0x000fe2000000001c */
[----:B------:R-:W-:Y:S01]  /*6100*/  F2FP.BF16.F32.PACK_AB R16, R17, R16 ;  /* 0x000000101110723e */ /* 0x000fe200000010ff */
[----:B------:R-:W-:Y:S01]  /*6110*/  FFMA R29, R49, R3, R29 ;  /* 0x00000003311d7223 */ /* 0x000fe2000000001d */
[----:B------:R-:W-:Y:S01]  /*6120*/  LOP3.LUT R5, R79, 0xffff0000, RZ, 0xc0, !PT ;  /* 0xffff00004f057812 */ /* 0x000fe200078ec0ff */
[----:B------:R-:W-:Y:S01]  /*6130*/  FFMA R30, R49, R4, R30 ;  /* 0x00000004311e7223 */ /* 0x000fe2000000001e */
[----:B------:R-:W-:Y:S02]  /*6140*/  F2FP.BF16.F32.PACK_AB R17, R23, R18 ;  /* 0x000000121711723e */ /* 0x000fe400000010ff */
[----:B------:R-:W-:Y:S01]  /*6150*/  F2FP.BF16.F32.PACK_AB R18, R21, R20 ;  /* 0x000000141512723e */ /* 0x000fe200000010ff */
[----:B------:R-:W-:Y:S01]  /*6160*/  FFMA R35, R49, R5, R35 ;  /* 0x0000000531237223 */ /* 0x000fe20000000023 */
[----:B------:R-:W-:Y:S02]  /*6170*/  F2FP.BF16.F32.PACK_AB R19, R27, R22 ;  /* 0x000000161b13723e */ /* 0x000fe400000010ff */
[----:B------:R-:W-:Y:S02]  /*6180*/  F2FP.BF16.F32.PACK_AB R24, R25, R24 ;  /* 0x000000181918723e */ /* 0x000fe400000010ff */
[----:B------:R-:W-:Y:S01]  /*6190*/  F2FP.BF16.F32.PACK_AB R25, R31, R26 ;  /* 0x0000001a1f19723e */ /* 0x000fe200000010ff */
[----:B------:R1:W-:Y:S01]  /*61a0*/  STS.128 [R65+0x20], R16 ;  /* 0x0000201041007388 */ /* 0x0003e20000000c00 */
[----:B------:R-:W-:Y:S02]  /*61b0*/  F2FP.BF16.F32.PACK_AB R26, R29, R28 ;  /* 0x0000001c1d1a723e */ /* 0x000fe400000010ff */
[----:B------:R-:W-:Y:S05]  /*61c0*/  F2FP.BF16.F32.PACK_AB R27, R35, R30 ;  /* 0x0000001e231b723e */ /* 0x000fea00000010ff */
[----:B------:R1:W-:Y:S01]  /*61d0*/  STS.128 [R64+0x10], R24 ;  /* 0x0000101840007388 */ /* 0x0003e20000000c00 */
[----:B------:R-:W-:Y:S01]  /*61e0*/  @!PT LDS RZ, [RZ] ;  /* 0x00000000fffff984 */ /* 0x000fe20000000800 */
[----:B------:R-:W-:Y:S01]  /*61f0*/  @!PT LDS RZ, [RZ] ;  /* 0x00000000fffff984 */ /* 0x000fe20000000800 */
[----:B------:R-:W-:Y:S01]  /*6200*/  @!PT LDS RZ, [RZ] ;  /* 0x00000000fffff984 */ /* 0x000fe20000000800 */
[----:B------:R-:W-:Y:S01]  /*6210*/  @!PT LDS RZ, [RZ] ;  /* 0x00000000fffff984 */ /* 0x000fe20000000800 */
[----:B------:R2:W-:Y:S07]  /*6220*/  MEMBAR.ALL.CTA ;  /* 0x0000000000007992 */ /* 0x0005ee0000008000 */
[----:B--2---:R-:W2:Y:S02]  /*6230*/  FENCE.VIEW.ASYNC.S ;  /* 0x00000000000073c6 */ /* 0x004ea40000000000 */
[----:B--2---:R-:W-:Y:S06]  /*6240*/  BAR.SYNC.DEFER_BLOCKING 0x1, 0x80 ;  /* 0x0042000000007b1d */ /* 0x004fec0000010000 */
[----:B------:R-:W-:Y:S05]  /*6250*/  @P0 BRA `(.L_x_96) ;  /* 0x00000000001c0947 */ /* 0x000fea0003800000 */
[----:B------:R-:W-:Y:S01]  /*6260*/  R2UR UR4, R72 ;  /* 0x00000000480472ca */ /* 0x000fe200000e0000 */
[----:B------:R-:W-:Y:S01]  /*6270*/  UIADD3 UR6, UP0, UPT, UR54, 0x680, URZ ;  /* 0x0000068036067890 */ /* 0x000fe2000ff1e0ff */
[----:B------:R-:W-:Y:S03]  /*6280*/  UMOV UR43, UR36 ;  /* 0x00000024002b7c82 */ /* 0x000fe60008000000 */
[----:B------:R-:W-:Y:S08]  /*6290*/  UIADD3.X UR7, UPT, UPT, URZ, UR55, URZ, UP0, !UPT ;  /* 0x00000037ff077290 */ /* 0x000ff000087fe4ff */
[----:B------:R-:W-:Y:S09]  /*62a0*/  UIADD3 UR40, UPT, UPT, UR48, 0x200, UR4 ;  /* 0x0000020030287890 */ /* 0x000ff2000fffe004 */
[----:B------:R2:W-:Y:S02]  /*62b0*/  UTMASTG.3D [UR40], [UR6] ;  /* 0x00000028060073b5 */ /* 0x0005e40008010000 */
[----:B--2---:R0:W-:Y:S02]  /*62c0*/  UTMACMDFLUSH ;  /* 0x00000000000079b7 */ /* 0x0041e40000000000 */
.L_x_96:
[----:B------:R-:W-:Y:S05]  /*62d0*/  BSYNC.RECONVERGENT B0 ;  /* 0x0000000000007941 */ /* 0x000fea0003800200 */
.L_x_95:
[----:B------:R-:W-:Y:S01]  /*62e0*/  UIADD3 UR40, UPT, UPT, UR56, 0x1, URZ ;  /* 0x0000000138287890 */ /* 0x000fe2000fffe0ff */
[----:B------:R-:W-:Y:S03]  /*62f0*/  BSSY.RECONVERGENT B0, `(.L_x_97) ;  /* 0x0000005000007945 */ /* 0x000fe60003800200 */
[----:B------:R-:W-:Y:S04]  /*6300*/  UISETP.NE.AND UP0, UPT, UR40, 0x3, UPT ;  /* 0x000000032800788c */ /* 0x000fe8000bf05270 */
[----:B------:R-:W-:Y:S01]  /*6310*/  USEL UR43, UR40, URZ, UP0 ;  /* 0x000000ff282b7287 */ /* 0x000fe20008000000 */
[----:B------:R-:W-:Y:S11]  /*6320*/  @P0 BRA `(.L_x_98) ;  /* 0x0000000000040947 */ /* 0x000ff60003800000 */
[----:B------:R-:W-:Y:S04]  /*6330*/  DEPBAR.LE SB0, 0x1 ;  /* 0x000080400000791a */ /* 0x000fe80000000000 */
.L_x_98:
[----:B------:R-:W-:Y:S05]  /*6340*/  BSYNC.RECONVERGENT B0 ;  /* 0x0000000000007941 */ /* 0x000fea0003800200 */
.L_x_97:
[----:B------:R-:W-:Y:S01]  /*6350*/  BAR.SYNC.DEFER_BLOCKING 0x1, 0x80 ;  /* 0x0042000000007b1d */ /* 0x000fe20000010000 */
[----:B------:R-:W-:Y:S01]  /*6360*/  ISETP.NE.AND P1, PT, R104, RZ, PT ;  /* 0x000000ff6800720c */ /* 0x000fe20003f25270 */
[----:B------:R-:W-:Y:S01]  /*6370*/  UISETP.NE.AND UP0, UPT, UR50, URZ, UPT ;  /* 0x000000ff3200728c */ /* 0x000fe2000bf05270 */
[----:B------:R-:W-:Y:S11]  /*6380*/  LEA R2, R74, UR48, 0x3 ;  /* 0x000000304a027c11 */ /* 0x000ff6000f8e18ff */
[----:B------:R-:W-:Y:S01]  /*6390*/  @P1 SHF.L.U32 R3, R107, 0x1f, RZ ;  /* 0x0000001f6b031819 */ /* 0x000fe200000006ff */
[----:B------:R-:W-:Y:S06]  /*63a0*/  BRA.U !UP0, `(.L_x_99) ;  /* 0x0000000108247547 */ /* 0x000fec000b800000 */
[----:B------:R-:W-:Y:S01]  /*63b0*/  IMAD.U32 R4, RZ, RZ, UR49 ;  /* 0x00000031ff047e24 */ /* 0x000fe2000f8e00ff */
[----:B------:R-:W-:Y:S01]  /*63c0*/  MOV R0, UR37 ;  /* 0x0000002500007c02 */ /* 0x000fe20008000f00 */
[----:B------:R-:W-:Y:S03]  /*63d0*/  UIADD3 UR49, UPT, UPT, UR49, 0x1, URZ ;  /* 0x0000000131317890 */ /* 0x000fe6000fffe0ff */
[----:B------:R-:W-:Y:S01]  /*63e0*/  @P1 LEA R4, R4, UR48, 0x3 ;  /* 0x0000003004041c11 */ /* 0x000fe2000f8e18ff */
[----:B------:R-:W-:Y:S04]  /*63f0*/  UISETP.NE.AND UP0, UPT, UR49, 0x3, UPT ;  /* 0x000000033100788c */ /* 0x000fe8000bf05270 */
[----:B------:R-:W-:Y:S01]  /*6400*/  @P1 VIADD R4, R4, 0x68 ;  /* 0x0000006804041836 */ /* 0x000fe20000000000 */
[----:B------:R-:W-:Y:S04]  /*6410*/  USEL UR49, UR49, URZ, UP0 ;  /* 0x000000ff31317287 */ /* 0x000fe80008000000 */
[----:B------:R-:W-:Y:S04]  /*6420*/  @P1 PRMT R0, R0, 0x654, R4 ;  /* 0x0000065400001816 */ /* 0x000fe80000000004 */
[----:B------:R2:W-:Y:S04]  /*6430*/  @P1 SYNCS.ARRIVE.TRANS64.RED.A1T0 RZ, [R0+URZ], RZ ;  /* 0x000000ff00ff19a7 */ /* 0x0005e800081004ff */
.L_x_99:
[----:B------:R-:W4:Y:S01]  /*6440*/  @P1 SYNCS.PHASECHK.TRANS64.TRYWAIT P0, [R2+URZ+0x50], R3 ;  /* 0x00005003020015a7 */ /* 0x000f2200080011ff */
[----:B------:R-:W-:Y:S01]  /*6450*/  BSSY B1, `(.L_x_100) ;  /* 0x0000015000017945 */ /* 0x000fe20003800000 */
[----:B----4-:R-:W-:Y:S03]  /*6460*/  @P1 SEL R75, RZ, 0x1, !P0 ;  /* 0x00000001ff4b1807 */ /* 0x010fe60004000000 */
[----:B------:R-:W-:Y:S05]  /*6470*/  @!P1 BRA `(.L_x_101) ;  /* 0x0000000000489947 */ /* 0x000fea0003800000 */
[----:B------:R-:W-:Y:S01]  /*6480*/  ISETP.NE.AND P1, PT, R108, RZ, PT ;  /* 0x000000ff6c00720c */ /* 0x000fe20003f25270 */
[----:B------:R-:W-:Y:S01]  /*6490*/  BSSY B0, `(.L_x_102) ;  /* 0x000000a000007945 */ /* 0x000fe20003800000 */
[----:B------:R-:W-:Y:S11]  /*64a0*/  ISETP.NE.AND P0, PT, R75, RZ, PT ;  /* 0x000000ff4b00720c */ /* 0x000ff60003f05270 */
[----:B------:R-:W-:Y:S04]  /*64b0*/  @P1 IMAD R74, R74, 0x2000, R99 ;  /* 0x000020004a4a1824 */ /* 0x000fe800078e0263 */
[----:B------:R-:W-:Y:S01]  /*64c0*/  @P1 IMAD.IADD R4, R106, 0x1, R74 ;  /* 0x000000016a041824 */ /* 0x000fe200078e024a */
[----:B------:R-:W-:Y:S03]  /*64d0*/  @P1 IADD3 R3, PT, PT, R105, R74, RZ ;  /* 0x0000004a69031210 */ /* 0x000fe60007ffe0ff */
[----:B--2---:R-:W-:Y:S01]  /*64e0*/  @P1 IMAD.IADD R0, R98, 0x1, R4 ;  /* 0x0000000162001824 */ /* 0x004fe200078e0204 */
[----:B------:R-:W-:Y:S06]  /*64f0*/  @P0 BRA `(.L_x_103) ;  /* 0x00000000000c0947 */ /* 0x000fec0003800000 */
[----:B------:R-:W-:Y:S04]  /*6500*/  SHF.L.U32 R107, R107, 0x1f, RZ ;  /* 0x0000001f6b6b7819 */ /* 0x000fe800000006ff */
[----:B------:R-:W2:Y:S02]  /*6510*/  SYNCS.PHASECHK.TRANS64.TRYWAIT P0, [R2+URZ+0x50], R107 ;  /* 0x0000506b020075a7 */ /* 0x000ea400080011ff */
[----:B--2---:R-:W-:Y:S05]  /*6520*/  @!P0 BRA `(.L_x_104) ;  /* 0x0000001800408947 */ /* 0x004fea0003800000 */
.L_x_103:
[----:B------:R-:W-:Y:S05]  /*6530*/  BSYNC B0 ;  /* 0x0000000000007941 */ /* 0x000fea0003800000 */
.L_x_102:
[----:B------:R-:W-:Y:S11]  /*6540*/  ISETP.NE.AND P0, PT, R108, RZ, PT ;  /* 0x000000ff6c00720c */ /* 0x000ff60003f05270 */
[----:B------:R-:W-:Y:S02]  /*6550*/  @!UPT UIADD3 URZ, UPT, UPT, URZ, URZ, URZ ;  /* 0x000000fffffff290 */ /* 0x000fe4000fffe0ff */
[----:B------:R4:W1:Y:S04]  /*6560*/  @P0 LDS.128 R56, [R74] ;  /* 0x000000004a380984 */ /* 0x0008680000000c00 */
[----:B------:R4:W1:Y:S04]  /*6570*/  @P0 LDS.128 R68, [R3+0x20] ;  /* 0x0000200003440984 */ /* 0x0008680000000c00 */
[----:B------:R4:W1:Y:S04]  /*6580*/  @P0 LDS.128 R60, [R4+0x10] ;  /* 0x00001000043c0984 */ /* 0x0008680000000c00 */
[----:B------:R4:W1:Y:S02]  /*6590*/  @P0 LDS.128 R76, [R0+0x10] ;  /* 0x00001000004c0984 */ /* 0x0008640000000c00 */
.L_x_101:
[----:B------:R-:W-:Y:S05]  /*65a0*/  BSYNC B1 ;  /* 0x0000000000017941 */ /* 0x000fea0003800000 */
.L_x_100:
[----:B--2-4-:R-:W-:Y:S05]  /*65b0*/  VIADD R0, R48, 0x20 ;  /* 0x0000002030007836 */ /* 0x014fea0000000000 */
[----:B------:R-:W-:Y:S04]  /*65c0*/  SHF.R.U32.HI R0, RZ, 0x15, R0 ;  /* 0x00000015ff007819 */ /* 0x000fe80000011600 */
[----:B------:R-:W-:Y:S11]  /*65d0*/  LOP3.LUT P0, RZ, R0, 0x3, R92, 0x48, !PT ;  /* 0x0000000300ff7812 */ /* 0x000ff6000780485c */
[----:B------:R-:W-:Y:S02]  /*65e0*/  @!UPT UIADD3 URZ, UPT, UPT, URZ, URZ, URZ ;  /* 0x000000fffffff290 */ /* 0x000fe4000fffe0ff */
[----:B------:R-:W-:Y:S05]  /*65f0*/  @!P0 BRA `(.L_x_105) ;  /* 0x0000000000408947 */ /* 0x000fea0003800000 */
[----:B------:R-:W2:Y:S01]  /*6600*/  LDCU.64 UR8, c[0x4][0x70] ;  /* 0x01000e00ff0877ac */ /* 0x000ea20008000a00 */
[----:B------:R-:W-:Y:S01]  /*6610*/  MOV R3, 0x0 ;  /* 0x0000000000037802 */ /* 0x000fe20000000f00 */
[----:B------:R-:W-:Y:S02]  /*6620*/  HFMA2 R12, -RZ, RZ, 0, 5.9604644775390625e-08 ;  /* 0x00000001ff0c7431 */ /* 0x000fe400000001ff */
[----:B-1----:R-:W-:Y:S02]  /*6630*/  IMAD.MOV.U32 R8, RZ, RZ, 0x192 ;  /* 0x00000192ff087424 */ /* 0x002fe400078e00ff */
[----:B------:R-:W-:Y:S01]  /*6640*/  IMAD.MOV.U32 R13, RZ, RZ, RZ ;  /* 0x000000ffff0d7224 */ /* 0x000fe200078e00ff */
[----:B------:R-:W1:Y:S01]  /*6650*/  LDCU.64 UR6, c[0x4][0x78] ;  /* 0x01000f00ff0677ac */ /* 0x000e620008000a00 */
[----:B------:R-:W4:Y:S01]  /*6660*/  LDC.64 R2, c[0x4][R3] ;  /* 0x0100000003027b82 */ /* 0x000f220000000a00 */
[----:B------:R-:W5:Y:S01]  /*6670*/  LDCU.64 UR4, c[0x4][0x10] ;  /* 0x01000200ff0477ac */ /* 0x000f620008000a00 */
[----:B--2---:R-:W-:Y:S01]  /*6680*/  MOV R5, UR9 ;  /* 0x0000000900057c02 */ /* 0x004fe20008000f00 */
[----:B------:R-:W-:Y:S01]  /*6690*/  IMAD.U32 R4, RZ, RZ, UR8 ;  /* 0x00000008ff047e24 */ /* 0x000fe2000f8e00ff */
[----:B-1----:R-:W-:Y:S01]  /*66a0*/  MOV R7, UR7 ;  /* 0x0000000700077c02 */ /* 0x002fe20008000f00 */
[----:B------:R-:W-:Y:S01]  /*66b0*/  IMAD.U32 R6, RZ, RZ, UR6 ;  /* 0x00000006ff067e24 */ /* 0x000fe2000f8e00ff */
[----:B-----5:R-:W-:Y:S01]  /*66c0*/  MOV R11, UR5 ;  /* 0x00000005000b7c02 */ /* 0x020fe20008000f00 */
[----:B------:R-:W-:Y:S02]  /*66d0*/  IMAD.U32 R10, RZ, RZ, UR4 ;  /* 0x00000004ff0a7e24 */ /* 0x000fe4000f8e00ff */
[----:B------:R-:W-:Y:S07]  /*66e0*/  LEPC R20, `(.L_x_105) ;  /* 0x000000001014794e */ /* 0x000fee0000000000 */
[----:B---34-:R-:W-:Y:S05]  /*66f0*/  CALL.ABS.NOINC R2 ;  /* 0x0000000002007343 */ /* 0x018fea0003c00000 */
.L_x_105:
[----:B------:R-:W-:Y:S01]  /*6700*/  ISETP.NE.AND P0, PT, R100, RZ, PT ;  /* 0x000000ff6400720c */ /* 0x000fe20003f05270 */
[----:B------:R-:W-:Y:S05]  /*6710*/  WARPSYNC.ALL ;  /* 0x0000000000007948 */ /* 0x000fea0003800000 */
[----:B------:R-:W-:Y:S01]  /*6720*/  R2UR UR4, R48 ;  /* 0x00000000300472ca */ /* 0x000fe200000e0000 */
[----:B------:R-:W-:Y:S01]  /*6730*/  USHF.L.U32 UR8, UR43, 0xd, URZ ;  /* 0x0000000d2b087899 */ /* 0x000fe200080006ff */
[----:B------:R-:W-:Y:S01]  /*6740*/  R2UR UR5, R73 ;  /* 0x00000000490572ca */ /* 0x000fe200000e0000 */
[----:B------:R-:W-:Y:S01]  /*6750*/  BSSY.RECONVERGENT B0, `(.L_x_106) ;  /* 0x000008e000007945 */ /* 0x000fe20003800200 */
[C---:B-1----:R-:W-:Y:S02]  /*6760*/  SHF.L.U32 R0, R56.reuse, 0x10, RZ ;  /* 0x0000001038007819 */ /* 0x042fe400000006ff */
[----:B------:R-:W-:Y:S02]  /*6770*/  LOP3.LUT R2, R56, 0xffff0000, RZ, 0xc0, !PT ;  /* 0xffff000038027812 */ /* 0x000fe400078ec0ff */
[C---:B------:R-:W-:Y:S02]  /*6780*/  SHF.L.U32 R3, R57.reuse, 0x10, RZ ;  /* 0x0000001039037819 */ /* 0x040fe400000006ff */
[----:B------:R-:W-:Y:S02]  /*6790*/  LOP3.LUT R48, R57, 0xffff0000, RZ, 0xc0, !PT ;  /* 0xffff000039307812 */ /* 0x000fe400078ec0ff */
[C---:B------:R-:W-:Y:S01]  /*67a0*/  SHF.L.U32 R50, R58.reuse, 0x10, RZ ;  /* 0x000000103a327819 */ /* 0x040fe200000006ff */
[----:B------:R-:W1:Y:S01]  /*67b0*/  LDTM.x32 R4, tmem[UR4+0x20] ;  /* 0x00002004000479ee */ /* 0x000e6200082c0000 */
[----:B------:R-:W-:Y:S01]  /*67c0*/  LOP3.LUT R51, R58, 0xffff0000, RZ, 0xc0, !PT ;  /* 0xffff00003a337812 */ /* 0x000fe200078ec0ff */
[----:B------:R-:W-:Y:S01]  /*67d0*/  NOP ;  /* 0x0000000000007918 */ /* 0x000fe20000000000 */
[C---:B------:R-:W-:Y:S01]  /*67e0*/  SHF.L.U32 R52, R59.reuse, 0x10, RZ ;  /* 0x000000103b347819 */ /* 0x040fe200000006ff */
[----:B------:R-:W-:Y:S01]  /*67f0*/  UIADD3 UR5, UPT, UPT, UR5, 0xd0, URZ ;  /* 0x000000d005057890 */ /* 0x000fe2000fffe0ff */
[----:B------:R-:W-:Y:S02]  /*6800*/  LOP3.LUT R53, R59, 0xffff0000, RZ, 0xc0, !PT ;  /* 0xffff00003b357812 */ /* 0x000fe400078ec0ff */
[C---:B------:R-:W-:Y:S01]  /*6810*/  SHF.L.U32 R54, R60.reuse, 0x10, RZ ;  /* 0x000000103c367819 */ /* 0x040fe200000006ff */
[----:B------:R-:W-:Y:S01]  /*6820*/  UPRMT UR5, UR37, 0x654, UR5 ;  /* 0x0000065425057896 */ /* 0x000fe20008000005 */
[----:B------:R-:W-:Y:S02]  /*6830*/  LOP3.LUT R55, R60, 0xffff0000, RZ, 0xc0, !PT ;  /* 0xffff00003c377812 */ /* 0x000fe400078ec0ff */
[C---:B------:R-:W-:Y:S02]  /*6840*/  SHF.L.U32 R56, R61.reuse, 0x10, RZ ;  /* 0x000000103d387819 */ /* 0x040fe400000006ff */
[----:B------:R-:W-:Y:S02]  /*6850*/  LOP3.LUT R57, R61, 0xffff0000, RZ, 0xc0, !PT ;  /* 0xffff00003d397812 */ /* 0x000fe400078ec0ff */
[C---:B------:R-:W-:Y:S02]  /*6860*/  SHF.L.U32 R58, R62.reuse, 0x10, RZ ;  /* 0x000000103e3a7819 */ /* 0x040fe400000006ff */
[----:B------:R-:W-:Y:S01]  /*6870*/  LOP3.LUT R59, R62, 0xffff0000, RZ, 0xc0, !PT ;  /* 0xffff00003e3b7812 */ /* 0x000fe200078ec0ff */
[----:B-1----:R-:W-:Y:S01]  /*6880*/  SYNCS.ARRIVE.TRANS64.RED.A1T0 RZ, [UR5], RZ ;  /* 0x000000ffffff79a7 */ /* 0x002fe20008100405 */
[C---:B------:R-:W-:Y:S02]  /*6890*/  SHF.L.U32 R60, R63.reuse, 0x10, RZ ;  /* 0x000000103f3c7819 */ /* 0x040fe400000006ff */
[----:B------:R-:W-:Y:S02]  /*68a0*/  LOP3.LUT R61, R63, 0xffff0000, RZ, 0xc0, !PT ;  /* 0xffff00003f3d7812 */ /* 0x000fe400078ec0ff */
[C---:B------:R-:W-:Y:S01]  /*68b0*/  SHF.L.U32 R62, R68.reuse, 0x10, RZ ;  /* 0x00000010443e7819 */ /* 0x040fe200000006ff */
[C---:B------:R-:W-:Y:S01]  /*68c0*/  FMUL R4, R47.reuse, R4 ;  /* 0x000000042f047220 */ /* 0x040fe20000400000 */
[----:B------:R-:W-:Y:S01]  /*68d0*/  LOP3.LUT R63, R68, 0xffff0000, RZ, 0xc0, !PT ;  /* 0xffff0000443f7812 */ /* 0x000fe200078ec0ff */
[----:B------:R-:W-:Y:S01]  /*68e0*/  FMUL R5, R47, R5 ;  /* 0x000000052f057220 */ /* 0x000fe20000400000 */
[----:B---3--:R-:W-:Y:S01]  /*68f0*/  SHF.L.U32 R64, R69, 0x10, RZ ;  /* 0x0000001045407819 */ /* 0x008fe200000006ff */
[----:B------:R-:W-:Y:S01]  /*6900*/  FMUL R6, R47, R6 ;  /* 0x000000062f067220 */ /* 0x000fe20000400000 */
[----:B------:R-:W-:Y:S01]  /*6910*/  LOP3.LUT R65, R69, 0xffff0000, RZ, 0xc0, !PT ;  /* 0xffff000045417812 */ /* 0x000fe200078ec0ff */
[----:B------:R-:W-:Y:S01]  /*6920*/  FMUL R7, R47, R7 ;  /* 0x000000072f077220 */ /* 0x000fe20000400000 */
[----:B------:R-:W-:Y:S01]  /*6930*/  SHF.L.U32 R66, R70, 0x10, RZ ;  /* 0x0000001046427819 */ /* 0x000fe200000006ff */
[----:B------:R-:W-:Y:S01]  /*6940*/  FFMA R4, R49, R0, R4 ;  /* 0x0000000031047223 */ /* 0x000fe20000000004 */
[C---:B------:R-:W-:Y:S01]  /*6950*/  SHF.L.U32 R74, R78.reuse, 0x10, RZ ;  /* 0x000000104e4a7819 */ /* 0x040fe200000006ff */
[----:B------:R-:W-:Y:S01]  /*6960*/  FMUL R8, R47, R8 ;  /* 0x000000082f087220 */ /* 0x000fe20000400000 */
[----:B------:R-:W-:Y:S01]  /*6970*/  LOP3.LUT R75, R78, 0xffff0000, RZ, 0xc0, !PT ;  /* 0xffff00004e4b7812 */ /* 0x000fe200078ec0ff */
[C---:B------:R-:W-:Y:S01]  /*6980*/  FFMA R5, R49.reuse, R2, R5 ;  /* 0x0000000231057223 */ /* 0x040fe20000000005 */
[----:B------:R-:W-:Y:S01]  /*6990*/  LOP3.LUT R67, R70, 0xffff0000, RZ, 0xc0, !PT ;  /* 0xffff000046437812 */ /* 0x000fe200078ec0ff */
[C---:B------:R-:W-:Y:S01]  /*69a0*/  FFMA R6, R49.reuse, R3, R6 ;  /* 0x0000000331067223 */ /* 0x040fe20000000006 */
[----:B------:R-:W-:Y:S01]  /*69b0*/  FFMA R7, R49, R48, R7 ;  /* 0x0000003031077223 */ /* 0x000fe20000000007 */
[----:B------:R-:W-:Y:S01]  /*69c0*/  IADD3 R78, PT, PT, R99, UR8, RZ ;  /* 0x00000008634e7c10 */ /* 0x000fe2000fffe0ff */
[----:B------:R-:W-:Y:S01]  /*69d0*/  FFMA R8, R49, R50, R8 ;  /* 0x0000003231087223 */ /* 0x000fe20000000008 */
[----:B------:R-:W-:Y:S01]  /*69e0*/  F2FP.BF16.F32.PACK_AB R4, R5, R4 ;  /* 0x000000040504723e */ /* 0x000fe200000010ff */
[----:B------:R-:W-:Y:S01]  /*69f0*/  FMUL R9, R47, R9 ;  /* 0x000000092f097220 */ /* 0x000fe20000400000 */
[----:B------:R-:W-:Y:S01]  /*6a00*/  F2FP.BF16.F32.PACK_AB R5, R7, R6 ;  /* 0x000000060705723e */ /* 0x000fe200000010ff */
[----:B------:R-:W-:Y:S01]  /*6a10*/  FMUL R0, R47, R10 ;  /* 0x0000000a2f007220 */ /* 0x000fe20000400000 */
[-C--:B------:R-:W-:Y:S01]  /*6a20*/  IADD3 R106, PT, PT, R106, R78.reuse, RZ ;  /* 0x0000004e6a6a7210 */ /* 0x080fe20007ffe0ff */
[----:B------:R-:W-:Y:S01]  /*6a30*/  FFMA R9, R49, R51, R9 ;  /* 0x0000003331097223 */ /* 0x000fe20000000009 */
[----:B------:R-:W-:Y:S01]  /*6a40*/  IADD3 R105, PT, PT, R105, R78, RZ ;  /* 0x0000004e69697210 */ /* 0x000fe20007ffe0ff */
[----:B------:R-:W-:Y:S01]  /*6a50*/  FFMA R0, R49, R52, R0 ;  /* 0x0000003431007223 */ /* 0x000fe20000000000 */
[C---:B------:R-:W-:Y:S01]  /*6a60*/  FMUL R2, R47.reuse, R11 ;  /* 0x0000000b2f027220 */ /* 0x040fe20000400000 */
[----:B------:R-:W-:Y:S01]  /*6a70*/  FMUL R3, R47, R12 ;  /* 0x0000000c2f037220 */ /* 0x000fe20000400000 */
[----:B------:R-:W-:Y:S01]  /*6a80*/  F2FP.BF16.F32.PACK_AB R6, R9, R8 ;  /* 0x000000080906723e */ /* 0x000fe200000010ff */
[----:B------:R-:W-:Y:S01]  /*6a90*/  FMUL R10, R47, R13 ;  /* 0x0000000d2f0a7220 */ /* 0x000fe20000400000 */
[C---:B------:R-:W-:Y:S01]  /*6aa0*/  FFMA R2, R49.reuse, R53, R2 ;  /* 0x0000003531027223 */ /* 0x040fe20000000002 */
[----:B------:R-:W-:Y:S01]  /*6ab0*/  FFMA R3, R49, R54, R3 ;  /* 0x0000003631037223 */ /* 0x000fe20000000003 */
[----:B------:R-:W-:Y:S01]  /*6ac0*/  FMUL R11, R47, R14 ;  /* 0x0000000e2f0b7220 */ /* 0x000fe20000400000 */
[----:B------:R-:W-:Y:S01]  /*6ad0*/  FFMA R10, R49, R55, R10 ;  /* 0x00000037310a7223 */ /* 0x000fe2000000000a */
[C---:B------:R-:W-:Y:S01]  /*6ae0*/  FMUL R15, R47.reuse, R15 ;  /* 0x0000000f2f0f7220 */ /* 0x040fe20000400000 */
[C---:B------:R-:W-:Y:S01]  /*6af0*/  FMUL R12, R47.reuse, R16 ;  /* 0x000000102f0c7220 */ /* 0x040fe20000400000 */
[----:B------:R-:W-:Y:S01]  /*6b00*/  FMUL R13, R47, R17 ;  /* 0x000000112f0d7220 */ /* 0x000fe20000400000 */
[----:B------:R-:W-:Y:S01]  /*6b10*/  FFMA R11, R49, R56, R11 ;  /* 0x00000038310b7223 */ /* 0x000fe2000000000b */
[----:B------:R-:W-:Y:S01]  /*6b20*/  FMUL R14, R47, R18 ;  /* 0x000000122f0e7220 */ /* 0x000fe20000400000 */
[----:B------:R-:W-:Y:S01]  /*6b30*/  FFMA R15, R49, R57, R15 ;  /* 0x00000039310f7223 */ /* 0x000fe2000000000f */
[----:B------:R-:W-:Y:S01]  /*6b40*/  FMUL R19, R47, R19 ;  /* 0x000000132f137220 */ /* 0x000fe20000400000 */
[----:B------:R-:W-:Y:S01]  /*6b50*/  F2FP.BF16.F32.PACK_AB R7, R2, R0 ;  /* 0x000000000207723e */ /* 0x000fe200000010ff */
[----:B------:R-:W-:Y:S01]  /*6b60*/  FFMA R12, R49, R58, R12 ;  /* 0x0000003a310c7223 */ /* 0x000fe2000000000c */
[----:B------:R-:W-:Y:S01]  /*6b70*/  FMUL R16, R47, R20 ;  /* 0x000000142f107220 */ /* 0x000fe20000400000 */
[----:B------:R-:W-:Y:S01]  /*6b80*/  FFMA R13, R49, R59, R13 ;  /* 0x0000003b310d7223 */ /* 0x000fe2000000000d */
[----:B------:R-:W-:Y:S01]  /*6b90*/  FMUL R17, R47, R21 ;  /* 0x000000152f117220 */ /* 0x000fe20000400000 */
[----:B------:R1:W-:Y:S01]  /*6ba0*/  STS.128 [R99+UR8], R4 ;  /* 0x0000000463007988 */ /* 0x0003e20008000c08 */
[----:B------:R-:W-:Y:S01]  /*6bb0*/  SHF.L.U32 R68, R71, 0x10, RZ ;  /* 0x0000001047447819 */ /* 0x000fe200000006ff */
[----:B------:R-:W-:Y:S01]  /*6bc0*/  FFMA R14, R49, R60, R14 ;  /* 0x0000003c310e7223 */ /* 0x000fe2000000000e */
[----:B------:R-:W-:Y:S01]  /*6bd0*/  LOP3.LUT R69, R71, 0xffff0000, RZ, 0xc0, !PT ;  /* 0xffff000047457812 */ /* 0x000fe200078ec0ff */
[----:B------:R-:W-:Y:S01]  /*6be0*/  FMUL R18, R47, R22 ;  /* 0x000000162f127220 */ /* 0x000fe20000400000 */
[----:B------:R-:W-:Y:S01]  /*6bf0*/  SHF.L.U32 R70, R76, 0x10, RZ ;  /* 0x000000104c467819 */ /* 0x000fe200000006ff */
[----:B------:R-:W-:Y:S01]  /*6c00*/  FFMA R19, R49, R61, R19 ;  /* 0x0000003d31137223 */ /* 0x000fe20000000013 */
[----:B------:R-:W-:Y:S01]  /*6c10*/  FMUL R23, R47, R23 ;  /* 0x000000172f177220 */ /* 0x000fe20000400000 */
[----:B------:R-:W-:Y:S01]  /*6c20*/  FFMA R16, R49, R62, R16 ;  /* 0x0000003e31107223 */ /* 0x000fe20000000010 */
[----:B------:R-:W-:Y:S01]  /*6c30*/  FMUL R20, R47, R24 ;  /* 0x000000182f147220 */ /* 0x000fe20000400000 */
[----:B------:R-:W-:Y:S01]  /*6c40*/  FFMA R17, R49, R63, R17 ;  /* 0x0000003f31117223 */ /* 0x000fe20000000011 */
[----:B------:R-:W-:Y:S01]  /*6c50*/  FMUL R21, R47, R25 ;  /* 0x000000192f157220 */ /* 0x000fe20000400000 */
[----:B------:R-:W-:Y:S01]  /*6c60*/  FFMA R18, R49, R64, R18 ;  /* 0x0000004031127223 */ /* 0x000fe20000000012 */
[----:B------:R-:W-:Y:S01]  /*6c70*/  FMUL R22, R47, R26 ;  /* 0x0000001a2f167220 */ /* 0x000fe20000400000 */
[----:B------:R-:W-:Y:S01]  /*6c80*/  F2FP.BF16.F32.PACK_AB R8, R10, R3 ;  /* 0x000000030a08723e */ /* 0x000fe200000010ff */
[----:B------:R-:W-:Y:S01]  /*6c90*/  FFMA R23, R49, R65, R23 ;  /* 0x0000004131177223 */ /* 0x000fe20000000017 */
[----:B------:R-:W-:Y:S01]  /*6ca0*/  F2FP.BF16.F32.PACK_AB R9, R15, R11 ;  /* 0x0000000b0f09723e */ /* 0x000fe200000010ff */
[----:B------:R-:W-:Y:S01]  /*6cb0*/  FMUL R27, R47, R27 ;  /* 0x0000001b2f1b7220 */ /* 0x000fe20000400000 */
[----:B------:R-:W-:Y:S01]  /*6cc0*/  F2FP.BF16.F32.PACK_AB R10, R13, R12 ;  /* 0x0000000c0d0a723e */ /* 0x000fe200000010ff */
[----:B------:R-:W-:Y:S01]  /*6cd0*/  FFMA R20, R49, R66, R20 ;  /* 0x0000004231147223 */ /* 0x000fe20000000014 */
[----:B------:R-:W-:Y:S01]  /*6ce0*/  F2FP.BF16.F32.PACK_AB R11, R19, R14 ;  /* 0x0000000e130b723e */ /* 0x000fe200000010ff */
[----:B------:R-:W-:Y:S01]  /*6cf0*/  FMUL R24, R47, R28 ;  /* 0x0000001c2f187220 */ /* 0x000fe20000400000 */
[----:B------:R-:W-:Y:S01]  /*6d00*/  LOP3.LUT R71, R76, 0xffff0000, RZ, 0xc0, !PT ;  /* 0xffff00004c477812 */ /* 0x000fe200078ec0ff */
[----:B------:R-:W-:Y:S01]  /*6d10*/  FFMA R21, R49, R67, R21 ;  /* 0x0000004331157223 */ /* 0x000fe20000000015 */
[----:B------:R-:W-:Y:S01]  /*6d20*/  SHF.L.U32 R72, R77, 0x10, RZ ;  /* 0x000000104d487819 */ /* 0x000fe200000006ff */
[----:B------:R1:W-:Y:S01]  /*6d30*/  STS.128 [R106+0x10], R8 ;  /* 0x000010086a007388 */ /* 0x0003e20000000c00 */
[----:B------:R-:W-:Y:S01]  /*6d40*/  FMUL R25, R47, R29 ;  /* 0x0000001d2f197220 */ /* 0x000fe20000400000 */
[----:B------:R-:W-:Y:S01]  /*6d50*/  FFMA R22, R49, R68, R22 ;  /* 0x0000004431167223 */ /* 0x000fe20000000016 */
[----:B------:R-:W-:Y:S01]  /*6d60*/  LOP3.LUT R73, R77, 0xffff0000, RZ, 0xc0, !PT ;  /* 0xffff00004d497812 */ /* 0x000fe200078ec0ff */
[----:B------:R-:W-:Y:S01]  /*6d70*/  FMUL R26, R47, R30 ;  /* 0x0000001e2f1a7220 */ /* 0x000fe20000400000 */
[----:B------:R-:W-:Y:S01]  /*6d80*/  FFMA R27, R49, R69, R27 ;  /* 0x00000045311b7223 */ /* 0x000fe2000000001b */
[----:B------:R-:W-:Y:S01]  /*6d90*/  FMUL R31, R47, R31 ;  /* 0x0000001f2f1f7220 */ /* 0x000fe20000400000 */
[----:B------:R-:W-:Y:S01]  /*6da0*/  FFMA R24, R49, R70, R24 ;  /* 0x0000004631187223 */ /* 0x000fe20000000018 */
[----:B------:R-:W-:Y:S01]  /*6db0*/  FMUL R28, R47, R32 ;  /* 0x000000202f1c7220 */ /* 0x000fe20000400000 */
[----:B------:R-:W-:Y:S01]  /*6dc0*/  FFMA R25, R49, R71, R25 ;  /* 0x0000004731197223 */ /* 0x000fe20000000019 */
[----:B------:R-:W-:Y:S01]  /*6dd0*/  SHF.L.U32 R76, R79, 0x10, RZ ;  /* 0x000000104f4c7819 */ /* 0x000fe200000006ff */
[----:B------:R-:W-:Y:S01]  /*6de0*/  FMUL R29, R47, R33 ;  /* 0x000000212f1d7220 */ /* 0x000fe20000400000 */
[----:B------:R-:W-:Y:S01]  /*6df0*/  F2FP.BF16.F32.PACK_AB R16, R17, R16 ;  /* 0x000000101110723e */ /* 0x000fe200000010ff */
[----:B------:R-:W-:Y:S01]  /*6e00*/  FFMA R26, R49, R72, R26 ;  /* 0x00000048311a7223 */ /* 0x000fe2000000001a */
[----:B------:R-:W-:Y:S01]  /*6e10*/  LOP3.LUT R77, R79, 0xffff0000, RZ, 0xc0, !PT ;  /* 0xffff00004f4d7812 */ /* 0x000fe200078ec0ff */
[----:B------:R-:W-:Y:S01]  /*6e20*/  FMUL R30, R47, R34 ;  /* 0x000000222f1e7220 */ /* 0x000fe20000400000 */
[----:B------:R-:W-:Y:S01]  /*6e30*/  F2FP.BF16.F32.PACK_AB R17, R23, R18 ;  /* 0x000000121711723e */ /* 0x000fe200000010ff */
[----:B------:R-:W-:Y:S01]  /*6e40*/  FFMA R31, R49, R73, R31 ;  /* 0x00000049311f7223 */ /* 0x000fe2000000001f */
[----:B------:R-:W-:Y:S01]  /*6e50*/  FMUL R35, R47, R35 ;  /* 0x000000232f237220 */ /* 0x000fe20000400000 */
[----:B------:R-:W-:Y:S01]  /*6e60*/  F2FP.BF16.F32.PACK_AB R18, R21, R20 ;  /* 0x000000141512723e */ /* 0x000fe200000010ff */
[----:B------:R-:W-:Y:S01]  /*6e70*/  FFMA R28, R49, R74, R28 ;  /* 0x0000004a311c7223 */ /* 0x000fe2000000001c */
[----:B------:R-:W-:Y:S01]  /*6e80*/  F2FP.BF16.F32.PACK_AB R19, R27, R22 ;  /* 0x000000161b13723e */ /* 0x000fe200000010ff */
[C---:B------:R-:W-:Y:S01]  /*6e90*/  FFMA R29, R49.reuse, R75, R29 ;  /* 0x0000004b311d7223 */ /* 0x040fe2000000001d */
[C---:B------:R-:W-:Y:S01]  /*6ea0*/  FFMA R30, R49.reuse, R76, R30 ;  /* 0x0000004c311e7223 */ /* 0x040fe2000000001e */
[----:B------:R-:W-:Y:S01]  /*6eb0*/  FFMA R35, R49, R77, R35 ;  /* 0x0000004d31237223 */ /* 0x000fe20000000023 */
[----:B------:R-:W-:Y:S01]  /*6ec0*/  F2FP.BF16.F32.PACK_AB R24, R25, R24 ;  /* 0x000000181918723e */ /* 0x000fe200000010ff */
[----:B------:R1:W-:Y:S01]  /*6ed0*/  STS.128 [R105+0x20], R16 ;  /* 0x0000201069007388 */ /* 0x0003e20000000c00 */
[----:B------:R-:W-:Y:S02]  /*6ee0*/  F2FP.BF16.F32.PACK_AB R25, R31, R26 ;  /* 0x0000001a1f19723e */ /* 0x000fe400000010ff */
[----:B------:R-:W-:Y:S02]  /*6ef0*/  F2FP.BF16.F32.PACK_AB R26, R29, R28 ;  /* 0x0000001c1d1a723e */ /* 0x000fe400000010ff */
[----:B------:R-:W-:Y:S02]  /*6f00*/  F2FP.BF16.F32.PACK_AB R27, R35, R30 ;  /* 0x0000001e231b723e */ /* 0x000fe400000010ff */
[----:B------:R-:W-:Y:S05]  /*6f10*/  IADD3 R0, PT, PT, R98, R106, RZ ;  /* 0x0000006a62007210 */ /* 0x000fea0007ffe0ff */
        /* <DEDUP_REMOVED lines=9> */
[----:B------:R-:W-:Y:S02]  /*6fb0*/  UIADD3 UR10, UP0, UPT, UR54, 0x680, URZ ;  /* 0x00000680360a7890 */ /* 0x000fe4000ff1e0ff */
[----:B------:R-:W-:Y:S02]  /*6fc0*/  UIADD3 UR5, UPT, UPT, UR41, 0x20, URZ ;  /* 0x0000002029057890 */ /* 0x000fe4000fffe0ff */
[----:B------:R-:W-:Y:S02]  /*6fd0*/  UIADD3 UR4, UPT, UPT, UR48, 0x200, UR8 ;  /* 0x0000020030047890 */ /* 0x000fe4000fffe008 */
[----:B------:R-:W-:Y:S01]  /*6fe0*/  UIADD3.X UR11, UPT, UPT, URZ, UR55, URZ, UP0, !UPT ;  /* 0x00000037ff0b7290 */ /* 0x000fe200087fe4ff */
[----:B------:R-:W-:Y:S01]  /*6ff0*/  UMOV UR6, UR42 ;  /* 0x0000002a00067c82 */ /* 0x000fe20008000000 */
[----:B------:R-:W-:Y:S07]  /*7000*/  UMOV UR7, UR36 ;  /* 0x0000002400077c82 */ /* 0x000fee0008000000 */
[----:B------:R2:W-:Y:S02]  /*7010*/  UTMASTG.3D [UR4], [UR10] ;  /* 0x000000040a0073b5 */ /* 0x0005e40008010000 */
[----:B--2---:R0:W-:Y:S02]  /*7020*/  UTMACMDFLUSH ;  /* 0x00000000000079b7 */ /* 0x0041e40000000000 */
.L_x_107:
[----:B------:R-:W-:Y:S05]  /*7030*/  BSYNC.RECONVERGENT B0 ;  /* 0x0000000000007941 */ /* 0x000fea0003800200 */
.L_x_106:
[----:B------:R-:W-:Y:S01]  /*7040*/  UIADD3 UR43, UPT, UPT, UR43, 0x1, URZ ;  /* 0x000000012b2b7890 */ /* 0x000fe2000fffe0ff */
[----:B------:R-:W-:Y:S03]  /*7050*/  BSSY.RECONVERGENT B0, `(.L_x_108) ;  /* 0x0000008000007945 */ /* 0x000fe60003800200 */
[----:B------:R-:W-:Y:S04]  /*7060*/  UISETP.NE.AND UP0, UPT, UR43, 0x3, UPT ;  /* 0x000000032b00788c */ /* 0x000fe8000bf05270 */
[----:B------:R-:W-:Y:S02]  /*7070*/  UISETP.EQ.XOR UP1, UPT, UR40, 0x3, !UP0 ;  /* 0x000000032800788c */ /* 0x000fe4000c722a70 */
[----:B------:R-:W-:Y:S02]  /*7080*/  USEL UR56, UR43, URZ, UP0 ;  /* 0x000000ff2b387287 */ /* 0x000fe40008000000 */
[----:B------:R-:W-:Y:S04]  /*7090*/  USEL UR4, URZ, 0x1, !UP1 ;  /* 0x00000001ff047887 */ /* 0x000fe8000c800000 */
[----:B------:R-:W-:Y:S01]  /*70a0*/  ULOP3.LUT UR51, UR51, UR4, URZ, 0x3c, !UPT ;  /* 0x0000000433337292 */ /* 0x000fe2000f8e3cff */
[----:B------:R-:W-:Y:S11]  /*70b0*/  @P0 BRA `(.L_x_109) ;  /* 0x0000000000040947 */ /* 0x000ff60003800000 */
[----:B------:R-:W-:Y:S04]  /*70c0*/  DEPBAR.LE SB0, 0x1 ;  /* 0x000080400000791a */ /* 0x000fe80000000000 */
.L_x_109:
[----:B------:R-:W-:Y:S05]  /*70d0*/  BSYNC.RECONVERGENT B0 ;  /* 0x0000000000007941 */ /* 0x000fea0003800200 */
.L_x_108:
[----:B------:R-:W-:Y:S01]  /*70e0*/  BAR.SYNC.DEFER_BLOCKING 0x1, 0x80 ;  /* 0x0042000000007b1d */ /* 0x000fe20000010000 */
[----:B------:R-:W-:Y:S01]  /*70f0*/  UISETP.NE.AND UP0, UPT, UR50, -0x2, UPT ;  /* 0xfffffffe3200788c */ /* 0x000fe2000bf05270 */
[----:B------:R-:W-:Y:S08]  /*7100*/  IADD3 R45, PT, PT, R45, 0x1, RZ ;  /* 0x000000012d2d7810 */ /* 0x000ff00007ffe0ff */
[----:B------:R-:W-:Y:S05]  /*7110*/  BRA.U !UP0, `(.L_x_110) ;  /* 0x0000000108287547 */ /* 0x000fea000b800000 */
[----:B------:R-:W-:Y:S01]  /*7120*/  ISETP.NE.AND P0, PT, R104, RZ, PT ;  /* 0x000000ff6800720c */ /* 0x000fe20003f05270 */
[----:B------:R-:W-:Y:S01]  /*7130*/  IMAD.U32 R2, RZ, RZ, UR49 ;  /* 0x00000031ff027e24 */ /* 0x000fe2000f8e00ff */
[----:B------:R-:W-:Y:S01]  /*7140*/  UIADD3 UR49, UPT, UPT, UR49, 0x1, URZ ;  /* 0x0000000131317890 */ /* 0x000fe2000fffe0ff */
[----:B-1----:R-:W-:Y:S03]  /*7150*/  IMAD.U32 R0, RZ, RZ, UR37 ;  /* 0x00000025ff007e24 */ /* 0x002fe6000f8e00ff */
[----:B------:R-:W-:Y:S04]  /*7160*/  UISETP.NE.AND UP0, UPT, UR49, 0x3, UPT ;  /* 0x000000033100788c */ /* 0x000fe8000bf05270 */
[----:B------:R-:W-:Y:S03]  /*7170*/  USEL UR49, UR49, URZ, UP0 ;  /* 0x000000ff31317287 */ /* 0x000fe60008000000 */
[----:B------:R-:W-:Y:S05]  /*7180*/  @P0 LEA R2, R2, UR48, 0x3 ;  /* 0x0000003002020c11 */ /* 0x000fea000f8e18ff */
[----:B------:R-:W-:Y:S05]  /*7190*/  @P0 VIADD R2, R2, 0x68 ;  /* 0x0000006802020836 */ /* 0x000fea0000000000 */
[----:B------:R-:W-:Y:S04]  /*71a0*/  @P0 PRMT R0, R0, 0x654, R2 ;  /* 0x0000065400000816 */ /* 0x000fe80000000002 */
[----:B------:R2:W-:Y:S03]  /*71b0*/  @P0 SYNCS.ARRIVE.TRANS64.RED.A1T0 RZ, [R0+URZ], RZ ;  /* 0x000000ff00ff09a7 */ /* 0x0005e600081004ff */
.L_x_110:
[----:B------:R-:W-:Y:S01]  /*71c0*/  ISETP.NE.AND P2, PT, R101, RZ, PT ;  /* 0x000000ff6500720c */ /* 0x000fe20003f45270 */
[----:B------:R-:W-:Y:S01]  /*71d0*/  UIADD3 UR50, UPT, UPT, UR50, 0x2, URZ ;  /* 0x0000000232327890 */ /* 0x000fe2000fffe0ff */
[----:B------:R-:W-:Y:S01]  /*71e0*/  ISETP.NE.AND P0, PT, R103, 0x2, PT ;  /* 0x000000026700780c */ /* 0x000fe20003f05270 */
[----:B------:R-:W-:Y:S01]  /*71f0*/  IMAD.IADD R14, R43, 0x1, R86 ;  /* 0x000000012b0e7824 */ /* 0x000fe200078e0256 */
[----:B------:R-:W-:Y:S01]  /*7200*/  ISETP.NE.AND P1, PT, R45, 0x4, PT ;  /* 0x000000042d00780c */ /* 0x000fe20003f25270 */
[----:B------:R-:W-:Y:S01]  /*7210*/  IMAD.IADD R15, R44, 0x1, R87 ;  /* 0x000000012c0f7824 */ /* 0x000fe200078e0257 */
[----:B------:R-:W-:Y:S02]  /*7220*/  SEL R2, RZ, 0x1, P0 ;  /* 0x00000001ff027807 */ /* 0x000fe40000000000 */
[----:B-12---:R-:W-:Y:S02]  /*7230*/  SEL R0, RZ, 0x1, P1 ;  /* 0x00000001ff007807 */ /* 0x006fe40000800000 */
[----:B------:R-:W-:Y:S02]  /*7240*/  LOP3.LUT R96, R96, R2, RZ, 0x3c, !PT ;  /* 0x0000000260607212 */ /* 0x000fe400078e3cff */
[----:B------:R-:W-:Y:S02]  /*7250*/  LOP3.LUT R97, R97, R0, RZ, 0x3c, !PT ;  /* 0x0000000061617212 */ /* 0x000fe400078e3cff */
[----:B------:R-:W-:Y:S02]  /*7260*/  @P2 R2UR UR36, R95 ;  /* 0x000000005f2422ca */ /* 0x000fe400000e0000 */
[----:B------:R-:W-:Y:S02]  /*7270*/  SEL R103, R103, RZ, P0 ;  /* 0x000000ff67677207 */ /* 0x000fe40000000000 */
[----:B------:R-:W-:Y:S01]  /*7280*/  SEL R45, R45, RZ, P1 ;  /* 0x000000ff2d2d7207 */ /* 0x000fe20000800000 */
[----:B------:R-:W-:Y:S10]  /*7290*/  @P2 BRA `(.L_x_111) ;  /* 0xffffffd800042947 */ /* 0x000ff4000383ffff */
[----:B------:R-:W-:-:S09]  /*72a0*/  UISETP.NE.AND UP0, UPT, UR53, URZ, UPT ;  /* 0x000000ff3500728c */ /* 0x000fd2000bf05270 */
[----:B------:R-:W-:Y:S05]  /*72b0*/  BRA.U !UP0, `(.L_x_112) ;  /* 0x0000000108487547 */ /* 0x000fea000b800000 */
[----:B------:R-:W1:Y:S02]  /*72c0*/  LDCU.64 UR4, c[0x0][0x890] ;  /* 0x00011200ff0477ac */ /* 0x000e640008000a00 */
[----:B-1----:R-:W-:-:S04]  /*72d0*/  UISETP.NE.U32.AND UP0, UPT, UR4, URZ, UPT ;  /* 0x000000ff0400728c */ /* 0x002fc8000bf05070 */
[----:B------:R-:W-:-:S09]  /*72e0*/  UISETP.NE.AND.EX UP0, UPT, UR5, URZ, UPT, UP0 ;  /* 0x000000ff0500728c */ /* 0x000fd2000bf05300 */
[----:B------:R-:W-:Y:S05]  /*72f0*/  BRA.U UP0, `(.L_x_113) ;  /* 0x00000001000c7547 */ /* 0x000fea000b800000 */
[----:B------:R-:W-:-:S13]  /*7300*/  FSETP.NEU.AND P0, PT, R49, RZ, PT ;  /* 0x000000ff3100720b */ /* 0x000fda0003f0d000 */
[----:B------:R-:W-:Y:S05]  /*7310*/  @!P0 EXIT ;  /* 0x000000000000894d */ /* 0x000fea0003800000 */
[----:B------:R-:W-:Y:S05]  /*7320*/  BRA `(.L_x_112) ;  /* 0x00000000002c7947 */ /* 0x000fea0003800000 */
.L_x_113:
[----:B------:R-:W-:Y:S01]  /*7330*/  ISETP.NE.AND P0, PT, R102, RZ, PT ;  /* 0x000000ff6600720c */ /* 0x000fe20003f05270 */
[----:B------:R-:W-:-:S12]  /*7340*/  BSSY.RECONVERGENT B0, `(.L_x_112) ;  /* 0x0000009000007945 */ /* 0x000fd80003800200 */
[----:B------:R-:W-:Y:S05]  /*7350*/  @P0 BRA `(.L_x_114) ;  /* 0x0000000000140947 */ /* 0x000fea0003800000 */
[----:B------:R-:W1:Y:S02]  /*7360*/  LDCU.64 UR4, c[0x0][0x888] ;  /* 0x00011100ff0477ac */ /* 0x000e640008000a00 */
[----:B-1----:R-:W-:-:S04]  /*7370*/  ISETP.NE.U32.AND P0, PT, RZ, UR4, PT ;  /* 0x00000004ff007c0c */ /* 0x002fc8000bf05070 */
[----:B------:R-:W-:-:S13]  /*7380*/  ISETP.NE.AND.EX P0, PT, RZ, UR5, PT, P0 ;  /* 0x00000005ff007c0c */ /* 0x000fda000bf05300 */
[----:B------:R-:W-:Y:S05]  /*7390*/  @!P0 EXIT ;  /* 0x000000000000894d */ /* 0x000fea0003800000 */
[----:B------:R-:W-:Y:S05]  /*73a0*/  BRA `(.L_x_115) ;  /* 0x0000000000087947 */ /* 0x000fea0003800000 */
.L_x_114:
[----:B------:R-:W-:-:S13]  /*73b0*/  FSETP.NEU.AND P0, PT, R49, RZ, PT ;  /* 0x000000ff3100720b */ /* 0x000fda0003f0d000 */
[----:B------:R-:W-:Y:S05]  /*73c0*/  @!P0 EXIT ;  /* 0x000000000000894d */ /* 0x000fea0003800000 */
.L_x_115:
[----:B------:R-:W-:Y:S05]  /*73d0*/  BSYNC.RECONVERGENT B0 ;  /* 0x0000000000007941 */ /* 0x000fea0003800200 */
.L_x_112:
[----:B------:R-:W-:Y:S01]  /*73e0*/  ULEA UR4, UR49, UR48, 0x3 ;  /* 0x0000003031047291 */ /* 0x000fe2000f8e18ff */
[----:B------:R-:W-:-:S04]  /*73f0*/  DEPBAR.LE SB0, 0x0 ;  /* 0x000080000000791a */ /* 0x000fc80000000000 */
[----:B------:R-:W-:-:S04]  /*7400*/  UIADD3 UR4, UPT, UPT, UR4, 0x68, URZ ;  /* 0x0000006804047890 */ /* 0x000fc8000fffe0ff */
[----:B------:R-:W-:-:S09]  /*7410*/  UPRMT UR4, UR37, 0x654, UR4 ;  /* 0x0000065425047896 */ /* 0x000fd20008000004 */
[----:B------:R-:W-:Y:S01]  /*7420*/  SYNCS.ARRIVE.TRANS64.RED.A1T0 RZ, [UR4], RZ ;  /* 0x000000ffffff79a7 */ /* 0x000fe20008100404 */
[----:B------:R-:W-:Y:S05]  /*7430*/  EXIT ;  /* 0x000000000000794d */ /* 0x000fea0003800000 */
.L_x_19:
[----:B--2---:R2:W1:Y:S02]  /*7440*/  SYNCS.PHASECHK.TRANS64.TRYWAIT P0, [R2+URZ+0x100], R3 ;  /* 0x00010003020075a7 */ /* 0x00446400080011ff */
[----:B-1----:R-:W-:Y:S05]  /*7450*/  @!P0 NANOSLEEP.SYNCS 0x989680 ;  /* 0x009896800000895d */ /* 0x002fea0003900000 */
[----:B------:R-:W1:Y:S02]  /*7460*/  @!P0 SYNCS.PHASECHK.TRANS64 P0, [R2+URZ+0x100], R3 ;  /* 0x00010003020085a7 */ /* 0x000e6400080010ff */
[----:B-1----:R-:W-:Y:S05]  /*7470*/  @!P0 BRA `(.L_x_19) ;  /* 0xfffffffc00f08947 */ /* 0x002fea000383ffff */
[----:B------:R-:W-:Y:S05]  /*7480*/  BRA `(.L_x_116) ;  /* 0xffffffa000547947 */ /* 0x000fea000383ffff */
.L_x_22:
[----:B-1----:R-:W-:-:S07]  /*7490*/  MOV R2, UR33 ;  /* 0x0000002100027c02 */ /* 0x002fce0008000f00 */
.L_x_117:
[----:B-1----:R1:W2:Y:S02]  /*74a0*/  SYNCS.PHASECHK.TRANS64.TRYWAIT P0, [R2+URZ+0x28], R4 ;  /* 0x00002804020075a7 */ /* 0x0022a400080011ff */
[----:B--2---:R-:W-:Y:S05]  /*74b0*/  @!P0 NANOSLEEP.SYNCS 0x989680 ;  /* 0x009896800000895d */ /* 0x004fea0003900000 */
[----:B------:R-:W2:Y:S02]  /*74c0*/  @!P0 SYNCS.PHASECHK.TRANS64 P0, [R2+URZ+0x28], R4 ;  /* 0x00002804020085a7 */ /* 0x000ea400080010ff */
[----:B--2---:R-:W-:Y:S05]  /*74d0*/  @!P0 BRA `(.L_x_117) ;  /* 0xfffffffc00f08947 */ /* 0x004fea000383ffff */
[----:B------:R-:W-:Y:S05]  /*74e0*/  BRA `(.L_x_21) ;  /* 0xffffffa000a47947 */ /* 0x000fea000383ffff */
.L_x_28:
[----:B-1----:R-:W-:-:S07]  /*74f0*/  MOV R2, UR17 ;  /* 0x0000001100027c02 */ /* 0x002fce0008000f00 */
.L_x_118:
[----:B-1----:R1:W2:Y:S02]  /*7500*/  SYNCS.PHASECHK.TRANS64.TRYWAIT P0, [R2+URZ+0x28], R4 ;  /* 0x00002804020075a7 */ /* 0x0022a400080011ff */
[----:B--2---:R-:W-:Y:S05]  /*7510*/  @!P0 NANOSLEEP.SYNCS 0x989680 ;  /* 0x009896800000895d */ /* 0x004fea0003900000 */
[----:B------:R-:W2:Y:S02]  /*7520*/  @!P0 SYNCS.PHASECHK.TRANS64 P0, [R2+URZ+0x28], R4 ;  /* 0x00002804020085a7 */ /* 0x000ea400080010ff */
[----:B--2---:R-:W-:Y:S05]  /*7530*/  @!P0 BRA `(.L_x_118) ;  /* 0xfffffffc00f08947 */ /* 0x004fea000383ffff */
[----:B------:R-:W-:Y:S05]  /*7540*/  BRA `(.L_x_27) ;  /* 0xffffffa4004c7947 */ /* 0x000fea000383ffff */
.L_x_32:
[----:B-1----:R1:W2:Y:S02]  /*7550*/  SYNCS.PHASECHK.TRANS64.TRYWAIT P0, [R2+URZ+0x90], R3 ;  /* 0x00009003020075a7 */ /* 0x0022a400080011ff */
[----:B--2---:R-:W-:Y:S05]  /*7560*/  @!P0 NANOSLEEP.SYNCS 0x989680 ;  /* 0x009896800000895d */ /* 0x004fea0003900000 */
[----:B------:R-:W2:Y:S02]  /*7570*/  @!P0 SYNCS.PHASECHK.TRANS64 P0, [R2+URZ+0x90], R3 ;  /* 0x00009003020085a7 */ /* 0x000ea400080010ff */
[----:B--2---:R-:W-:Y:S05]  /*7580*/  @!P0 BRA `(.L_x_32) ;  /* 0xfffffffc00f08947 */ /* 0x004fea000383ffff */
[----:B------:R-:W-:Y:S05]  /*7590*/  BRA `(.L_x_119) ;  /* 0xffffffa400dc7947 */ /* 0x000fea000383ffff */
.L_x_36:
[----:B----4-:R-:W-:-:S07]  /*75a0*/  MOV R0, UR5 ;  /* 0x0000000500007c02 */ /* 0x010fce0008000f00 */
.L_x_120:
[----:B-1----:R1:W2:Y:S02]  /*75b0*/  SYNCS.PHASECHK.TRANS64.TRYWAIT P0, [R0+URZ], R2 ;  /* 0x00000002000075a7 */ /* 0x0022a400080011ff */
[----:B--2---:R-:W-:Y:S05]  /*75c0*/  @!P0 NANOSLEEP.SYNCS 0x989680 ;  /* 0x009896800000895d */ /* 0x004fea0003900000 */
[----:B------:R-:W2:Y:S02]  /*75d0*/  @!P0 SYNCS.PHASECHK.TRANS64 P0, [R0+URZ], R2 ;  /* 0x00000002000085a7 */ /* 0x000ea400080010ff */
[----:B--2---:R-:W-:Y:S05]  /*75e0*/  @!P0 BRA `(.L_x_120) ;  /* 0xfffffffc00f08947 */ /* 0x004fea000383ffff */
[----:B------:R-:W-:Y:S05]  /*75f0*/  BRA `(.L_x_121) ;  /* 0xffffffac004c7947 */ /* 0x000fea000383ffff */
.L_x_37:
[----:B----4-:R-:W-:-:S07]  /*7600*/  MOV R0, UR5 ;  /* 0x0000000500007c02 */ /* 0x010fce0008000f00 */
.L_x_122:
[----:B-1----:R1:W2:Y:S02]  /*7610*/  SYNCS.PHASECHK.TRANS64.TRYWAIT P0, [R0+URZ], R3 ;  /* 0x00000003000075a7 */ /* 0x0022a400080011ff */
[----:B--2---:R-:W-:Y:S05]  /*7620*/  @!P0 NANOSLEEP.SYNCS 0x989680 ;  /* 0x009896800000895d */ /* 0x004fea0003900000 */
[----:B------:R-:W2:Y:S02]  /*7630*/  @!P0 SYNCS.PHASECHK.TRANS64 P0, [R0+URZ], R3 ;  /* 0x00000003000085a7 */ /* 0x000ea400080010ff */
[----:B--2---:R-:W-:Y:S05]  /*7640*/  @!P0 BRA `(.L_x_122) ;  /* 0xfffffffc00f08947 */ /* 0x004fea000383ffff */
[----:B------:R-:W-:Y:S05]  /*7650*/  BRA `(.L_x_123) ;  /* 0xffffffac00587947 */ /* 0x000fea000383ffff */
.L_x_38:
[----:B----4-:R-:W-:-:S07]  /*7660*/  MOV R0, UR5 ;  /* 0x0000000500007c02 */ /* 0x010fce0008000f00 */
.L_x_124:
[----:B-1----:R1:W2:Y:S02]  /*7670*/  SYNCS.PHASECHK.TRANS64.TRYWAIT P0, [R0+URZ], R3 ;  /* 0x00000003000075a7 */ /* 0x0022a400080011ff */
[----:B--2---:R-:W-:Y:S05]  /*7680*/  @!P0 NANOSLEEP.SYNCS 0x989680 ;  /* 0x009896800000895d */ /* 0x004fea0003900000 */
[----:B------:R-:W2:Y:S02]  /*7690*/  @!P0 SYNCS.PHASECHK.TRANS64 P0, [R0+URZ], R3 ;  /* 0x00000003000085a7 */ /* 0x000ea400080010ff */
[----:B--2---:R-:W-:Y:S05]  /*76a0*/  @!P0 BRA `(.L_x_124) ;  /* 0xfffffffc00f08947 */ /* 0x004fea000383ffff */
[----:B------:R-:W-:Y:S05]  /*76b0*/  BRA `(.L_x_125) ;  /* 0xffffffac00647947 */ /* 0x000fea000383ffff */
.L_x_39:
[----:B----4-:R-:W-:-:S07]  /*76c0*/  MOV R0, UR5 ;  /* 0x0000000500007c02 */ /* 0x010fce0008000f00 */
.L_x_126:
[----:B-1----:R1:W2:Y:S02]  /*76d0*/  SYNCS.PHASECHK.TRANS64.TRYWAIT P0, [R0+URZ], R3 ;  /* 0x00000003000075a7 */ /* 0x0022a400080011ff */
[----:B--2---:R-:W-:Y:S05]  /*76e0*/  @!P0 NANOSLEEP.SYNCS 0x989680 ;  /* 0x009896800000895d */ /* 0x004fea0003900000 */
[----:B------:R-:W2:Y:S02]  /*76f0*/  @!P0 SYNCS.PHASECHK.TRANS64 P0, [R0+URZ], R3 ;  /* 0x00000003000085a7 */ /* 0x000ea400080010ff */
[----:B--2---:R-:W-:Y:S05]  /*7700*/  @!P0 BRA `(.L_x_126) ;  /* 0xfffffffc00f08947 */ /* 0x004fea000383ffff */
[----:B------:R-:W-:Y:S05]  /*7710*/  BRA `(.L_x_127) ;  /* 0xffffffac00707947 */ /* 0x000fea000383ffff */
.L_x_42:
[----:B-1----:R1:W2:Y:S02]  /*7720*/  SYNCS.PHASECHK.TRANS64.TRYWAIT P0, [R0+URZ+0xf0], R4 ;  /* 0x0000f004000075a7 */ /* 0x0022a400080011ff */
[----:B--2---:R-:W-:Y:S05]  /*7730*/  @!P0 NANOSLEEP.SYNCS 0x989680 ;  /* 0x009896800000895d */ /* 0x004fea0003900000 */
[----:B------:R-:W2:Y:S02]  /*7740*/  @!P0 SYNCS.PHASECHK.TRANS64 P0, [R0+URZ+0xf0], R4 ;  /* 0x0000f004000085a7 */ /* 0x000ea400080010ff */
[----:B--2---:R-:W-:Y:S05]  /*7750*/  @!P0 BRA `(.L_x_42) ;  /* 0xfffffffc00f08947 */ /* 0x004fea000383ffff */
[----:B------:R-:W-:Y:S05]  /*7760*/  BRA `(.L_x_128) ;  /* 0xffffffac00cc7947 */ /* 0x000fea000383ffff */
.L_x_43:
[----:B------:R-:W-:-:S07]  /*7770*/  MOV R0, UR5 ;  /* 0x0000000500007c02 */ /* 0x000fce0008000f00 */
.L_x_129:
[----:B-1----:R1:W2:Y:S02]  /*7780*/  SYNCS.PHASECHK.TRANS64.TRYWAIT P0, [R0+URZ+0xa0], R5 ;  /* 0x0000a005000075a7 */ /* 0x0022a400080011ff */
[----:B--2---:R-:W-:Y:S05]  /*7790*/  @!P0 NANOSLEEP.SYNCS 0x989680 ;  /* 0x009896800000895d */ /* 0x004fea0003900000 */
[----:B------:R-:W2:Y:S02]  /*77a0*/  @!P0 SYNCS.PHASECHK.TRANS64 P0, [R0+URZ+0xa0], R5 ;  /* 0x0000a005000085a7 */ /* 0x000ea400080010ff */
[----:B--2---:R-:W-:Y:S05]  /*77b0*/  @!P0 BRA `(.L_x_129) ;  /* 0xfffffffc00f08947 */ /* 0x004fea000383ffff */
[----:B------:R-:W-:Y:S05]  /*77c0*/  BRA `(.L_x_130) ;  /* 0xffffffac00dc7947 */ /* 0x000fea000383ffff */
.L_x_44:
[----:B-1----:R1:W2:Y:S02]  /*77d0*/  SYNCS.PHASECHK.TRANS64.TRYWAIT P1, [R0+URZ+0x90], R4 ;  /* 0x00009004000075a7 */ /* 0x0022a400080211ff */
[----:B--2---:R-:W-:Y:S05]  /*77e0*/  @!P1 NANOSLEEP.SYNCS 0x989680 ;  /* 0x009896800000995d */ /* 0x004fea0003900000 */
[----:B------:R-:W2:Y:S02]  /*77f0*/  @!P1 SYNCS.PHASECHK.TRANS64 P1, [R0+URZ+0x90], R4 ;  /* 0x00009004000095a7 */ /* 0x000ea400080210ff */
[----:B--2---:R-:W-:Y:S05]  /*7800*/  @!P1 BRA `(.L_x_44) ;  /* 0xfffffffc00f09947 */ /* 0x004fea000383ffff */
[----:B------:R-:W-:Y:S05]  /*7810*/  BRA `(.L_x_131) ;  /* 0xffffffb0000c7947 */ /* 0x000fea000383ffff */
.L_x_47:
[----:B------:R-:W-:-:S07]  /*7820*/  MOV R0, UR5 ;  /* 0x0000000500007c02 */ /* 0x000fce0008000f00 */
.L_x_132:
[----:B-1----:R1:W2:Y:S02]  /*7830*/  SYNCS.PHASECHK.TRANS64.TRYWAIT P0, [R0+URZ+0xa0], R2 ;  /* 0x0000a002000075a7 */ /* 0x0022a400080011ff */
[----:B--2---:R-:W-:Y:S05]  /*7840*/  @!P0 NANOSLEEP.SYNCS 0x989680 ;  /* 0x009896800000895d */ /* 0x004fea0003900000 */
[----:B------:R-:W2:Y:S02]  /*7850*/  @!P0 SYNCS.PHASECHK.TRANS64 P0, [R0+URZ+0xa0], R2 ;  /* 0x0000a002000085a7 */ /* 0x000ea400080010ff */
[----:B--2---:R-:W-:Y:S05]  /*7860*/  @!P0 BRA `(.L_x_132) ;  /* 0xfffffffc00f08947 */ /* 0x004fea000383ffff */
[----:B------:R-:W-:Y:S05]  /*7870*/  BRA `(.L_x_46) ;  /* 0xffffffb000607947 */ /* 0x000fea000383ffff */
.L_x_54:
[----:B-1----:R1:W2:Y:S02]  /*7880*/  SYNCS.PHASECHK.TRANS64.TRYWAIT P1, [R0+URZ+0x90], R2 ;  /* 0x00009002000075a7 */ /* 0x0022a400080211ff */
[----:B--2---:R-:W-:Y:S05]  /*7890*/  @!P1 NANOSLEEP.SYNCS 0x989680 ;  /* 0x009896800000995d */ /* 0x004fea0003900000 */
[----:B------:R-:W2:Y:S02]  /*78a0*/  @!P1 SYNCS.PHASECHK.TRANS64 P1, [R0+URZ+0x90], R2 ;  /* 0x00009002000095a7 */ /* 0x000ea400080210ff */
[----:B--2---:R-:W-:Y:S05]  /*78b0*/  @!P1 BRA `(.L_x_54) ;  /* 0xfffffffc00f09947 */ /* 0x004fea000383ffff */
[----:B------:R-:W-:Y:S05]  /*78c0*/  BRA `(.L_x_133) ;  /* 0xffffffb400c07947 */ /* 0x000fea000383ffff */
.L_x_55:
[----:B------:R-:W-:-:S07]  /*78d0*/  MOV R2, UR8 ;  /* 0x0000000800027c02 */ /* 0x000fce0008000f00 */
.L_x_134:
[----:B-1----:R1:W2:Y:S02]  /*78e0*/  SYNCS.PHASECHK.TRANS64.TRYWAIT P0, [R2+URZ+0xd0], R0 ;  /* 0x0000d000020075a7 */ /* 0x0022a400080011ff */
[----:B--2---:R-:W-:Y:S05]  /*78f0*/  @!P0 NANOSLEEP.SYNCS 0x989680 ;  /* 0x009896800000895d */ /* 0x004fea0003900000 */
[----:B------:R-:W2:Y:S02]  /*7900*/  @!P0 SYNCS.PHASECHK.TRANS64 P0, [R2+URZ+0xd0], R0 ;  /* 0x0000d000020085a7 */ /* 0x000ea400080010ff */
[----:B--2---:R-:W-:Y:S05]  /*7910*/  @!P0 BRA `(.L_x_134) ;  /* 0xfffffffc00f08947 */ /* 0x004fea000383ffff */
[----:B------:R-:W-:Y:S05]  /*7920*/  BRA `(.L_x_135) ;  /* 0xffffffb400f87947 */ /* 0x000fea000383ffff */
.L_x_58:
[----:B------:R-:W-:Y:S07]  /*7930*/  MOV R0, UR7 ;  /* 0x0000000700007c02 */ /* 0x000fee0008000f00 */
.L_x_136:
[----:B-1----:R1:W2:Y:S02]  /*7940*/  SYNCS.PHASECHK.TRANS64.TRYWAIT P0, [R0+URZ], R2 ;  /* 0x00000002000075a7 */ /* 0x0022a400080011ff */
[----:B--2---:R-:W-:Y:S05]  /*7950*/  @!P0 NANOSLEEP.SYNCS 0x989680 ;  /* 0x009896800000895d */ /* 0x004fea0003900000 */
[----:B------:R-:W2:Y:S02]  /*7960*/  @!P0 SYNCS.PHASECHK.TRANS64 P0, [R0+URZ], R2 ;  /* 0x00000002000085a7 */ /* 0x000ea400080010ff */
[----:B--2---:R-:W-:Y:S05]  /*7970*/  @!P0 BRA `(.L_x_136) ;  /* 0xfffffffc00f08947 */ /* 0x004fea000383ffff */
[----:B------:R-:W-:Y:S05]  /*7980*/  BRA `(.L_x_57) ;  /* 0xffffffb800147947 */ /* 0x000fea000383ffff */
.L_x_61:
[----:B------:R-:W-:-:S07]  /*7990*/  MOV R0, UR5 ;  /* 0x0000000500007c02 */ /* 0x000fce0008000f00 */
.L_x_137:
[----:B--2---:R2:W3:Y:S02]  /*79a0*/  SYNCS.PHASECHK.TRANS64.TRYWAIT P0, [R0+URZ], R2 ;  /* 0x00000002000075a7 */ /* 0x0044e400080011ff */
[----:B---3--:R-:W-:Y:S05]  /*79b0*/  @!P0 NANOSLEEP.SYNCS 0x989680 ;  /* 0x009896800000895d */ /* 0x008fea0003900000 */
[----:B------:R-:W3:Y:S02]  /*79c0*/  @!P0 SYNCS.PHASECHK.TRANS64 P0, [R0+URZ], R2 ;  /* 0x00000002000085a7 */ /* 0x000ee400080010ff */
[----:B---3--:R-:W-:Y:S05]  /*79d0*/  @!P0 BRA `(.L_x_137) ;  /* 0xfffffffc00f08947 */ /* 0x008fea000383ffff */
[----:B------:R-:W-:Y:S05]  /*79e0*/  BRA `(.L_x_138) ;  /* 0xffffffb800c87947 */ /* 0x000fea000383ffff */
.L_x_62:
[----:B------:R-:W-:-:S07]  /*79f0*/  MOV R0, UR5 ;  /* 0x0000000500007c02 */ /* 0x000fce0008000f00 */
.L_x_139:
[----:B-1----:R1:W2:Y:S02]  /*7a00*/  SYNCS.PHASECHK.TRANS64.TRYWAIT P0, [R0+URZ], R3 ;  /* 0x00000003000075a7 */ /* 0x0022a400080011ff */
[----:B--2---:R-:W-:Y:S05]  /*7a10*/  @!P0 NANOSLEEP.SYNCS 0x989680 ;  /* 0x009896800000895d */ /* 0x004fea0003900000 */
[----:B------:R-:W2:Y:S02]  /*7a20*/  @!P0 SYNCS.PHASECHK.TRANS64 P0, [R0+URZ], R3 ;  /* 0x00000003000085a7 */ /* 0x000ea400080010ff */
[----:B--2---:R-:W-:Y:S05]  /*7a30*/  @!P0 BRA `(.L_x_139) ;  /* 0xfffffffc00f08947 */ /* 0x004fea000383ffff */
[----:B------:R-:W-:Y:S05]  /*7a40*/  BRA `(.L_x_140) ;  /* 0xffffffb800d47947 */ /* 0x000fea000383ffff */
.L_x_63:
[----:B------:R-:W-:-:S07]  /*7a50*/  MOV R0, UR5 ;  /* 0x0000000500007c02 */ /* 0x000fce0008000f00 */
.L_x_141:
[----:B-1----:R1:W2:Y:S02]  /*7a60*/  SYNCS.PHASECHK.TRANS64.TRYWAIT P0, [R0+URZ], R3 ;  /* 0x00000003000075a7 */ /* 0x0022a400080011ff */
[----:B--2---:R-:W-:Y:S05]  /*7a70*/  @!P0 NANOSLEEP.SYNCS 0x989680 ;  /* 0x009896800000895d */ /* 0x004fea0003900000 */
[----:B------:R-:W2:Y:S02]  /*7a80*/  @!P0 SYNCS.PHASECHK.TRANS64 P0, [R0+URZ], R3 ;  /* 0x00000003000085a7 */ /* 0x000ea400080010ff */
[----:B--2---:R-:W-:Y:S05]  /*7a90*/  @!P0 BRA `(.L_x_141) ;  /* 0xfffffffc00f08947 */ /* 0x004fea000383ffff */
[----:B------:R-:W-:Y:S05]  /*7aa0*/  BRA `(.L_x_142) ;  /* 0xffffffb800e07947 */ /* 0x000fea000383ffff */
.L_x_64:
[----:B-1----:R-:W-:-:S07]  /*7ab0*/  MOV R0, UR7 ;  /* 0x0000000700007c02 */ /* 0x002fce0008000f00 */
.L_x_143:
[----:B-1----:R1:W2:Y:S02]  /*7ac0*/  SYNCS.PHASECHK.TRANS64.TRYWAIT P0, [R0+URZ], R2 ;  /* 0x00000002000075a7 */ /* 0x0022a400080011ff */
[----:B--2---:R-:W-:Y:S05]  /*7ad0*/  @!P0 NANOSLEEP.SYNCS 0x989680 ;  /* 0x009896800000895d */ /* 0x004fea0003900000 */
[----:B------:R-:W2:Y:S02]  /*7ae0*/  @!P0 SYNCS.PHASECHK.TRANS64 P0, [R0+URZ], R2 ;  /* 0x00000002000085a7 */ /* 0x000ea400080010ff */
[----:B--2---:R-:W-:Y:S05]  /*7af0*/  @!P0 BRA `(.L_x_143) ;  /* 0xfffffffc00f08947 */ /* 0x004fea000383ffff */
[----:B------:R-:W-:Y:S05]  /*7b00*/  BRA `(.L_x_144) ;  /* 0xffffffb800ec7947 */ /* 0x000fea000383ffff */
.L_x_69:
[----:B--2---:R2:W3:Y:S02]  /*7b10*/  SYNCS.PHASECHK.TRANS64.TRYWAIT P0, [R0+URZ+0x90], R2 ;  /* 0x00009002000075a7 */ /* 0x0044e400080011ff */
[----:B---3--:R-:W-:Y:S05]  /*7b20*/  @!P0 NANOSLEEP.SYNCS 0x989680 ;  /* 0x009896800000895d */ /* 0x008fea0003900000 */
[----:B------:R-:W3:Y:S02]  /*7b30*/  @!P0 SYNCS.PHASECHK.TRANS64 P0, [R0+URZ+0x90], R2 ;  /* 0x00009002000085a7 */ /* 0x000ee400080010ff */
[----:B---3--:R-:W-:Y:S05]  /*7b40*/  @!P0 BRA `(.L_x_69) ;  /* 0xfffffffc00f08947 */ /* 0x008fea000383ffff */
[----:B------:R-:W-:Y:S05]  /*7b50*/  BRA `(.L_x_145) ;  /* 0xffffffbc00e87947 */ /* 0x000fea000383ffff */
.L_x_72:
[----:B------:R-:W-:Y:S07]  /*7b60*/  MOV R0, UR7 ;  /* 0x0000000700007c02 */ /* 0x000fee0008000f00 */
.L_x_146:
[----:B--2---:R2:W3:Y:S02]  /*7b70*/  SYNCS.PHASECHK.TRANS64.TRYWAIT P0, [R0+URZ+0x88], R2 ;  /* 0x00008802000075a7 */ /* 0x0044e400080011ff */
[----:B---3--:R-:W-:Y:S05]  /*7b80*/  @!P0 NANOSLEEP.SYNCS 0x989680 ;  /* 0x009896800000895d */ /* 0x008fea0003900000 */
[----:B------:R-:W3:Y:S02]  /*7b90*/  @!P0 SYNCS.PHASECHK.TRANS64 P0, [R0+URZ+0x88], R2 ;  /* 0x00008802000085a7 */ /* 0x000ee400080010ff */
[----:B---3--:R-:W-:Y:S05]  /*7ba0*/  @!P0 BRA `(.L_x_146) ;  /* 0xfffffffc00f08947 */ /* 0x008fea000383ffff */
[----:B------:R-:W-:Y:S05]  /*7bb0*/  BRA `(.L_x_71) ;  /* 0xffffffc000c87947 */ /* 0x000fea000383ffff */
.L_x_75:
[----:B------:R-:W-:Y:S07]  /*7bc0*/  MOV R0, UR15 ;  /* 0x0000000f00007c02 */ /* 0x000fee0008000f00 */
.L_x_147:
[----:B-1----:R1:W2:Y:S02]  /*7bd0*/  SYNCS.PHASECHK.TRANS64.TRYWAIT P0, [R0+URZ+0x68], R9 ;  /* 0x00006809000075a7 */ /* 0x0022a400080011ff */
[----:B--2---:R-:W-:Y:S05]  /*7be0*/  @!P0 NANOSLEEP.SYNCS 0x989680 ;  /* 0x009896800000895d */ /* 0x004fea0003900000 */
[----:B------:R-:W2:Y:S02]  /*7bf0*/  @!P0 SYNCS.PHASECHK.TRANS64 P0, [R0+URZ+0x68], R9 ;  /* 0x00006809000085a7 */ /* 0x000ea400080010ff */
[----:B--2---:R-:W-:Y:S05]  /*7c00*/  @!P0 BRA `(.L_x_147) ;  /* 0xfffffffc00f08947 */ /* 0x004fea000383ffff */
[----:B------:R-:W-:Y:S05]  /*7c10*/  BRA `(.L_x_148) ;  /* 0xffffffc400407947 */ /* 0x000fea000383ffff */
.L_x_76:
[----:B------:R-:W-:Y:S07]  /*7c20*/  MOV R0, UR13 ;  /* 0x0000000d00007c02 */ /* 0x000fee0008000f00 */
.L_x_149:
[----:B-1----:R1:W2:Y:S02]  /*7c30*/  SYNCS.PHASECHK.TRANS64.TRYWAIT P0, [R0+URZ+0x68], R14 ;  /* 0x0000680e000075a7 */ /* 0x0022a400080011ff */
[----:B--2---:R-:W-:Y:S05]  /*7c40*/  @!P0 NANOSLEEP.SYNCS 0x989680 ;  /* 0x009896800000895d */ /* 0x004fea0003900000 */
[----:B------:R-:W2:Y:S02]  /*7c50*/  @!P0 SYNCS.PHASECHK.TRANS64 P0, [R0+URZ+0x68], R14 ;  /* 0x0000680e000085a7 */ /* 0x000ea400080010ff */
[----:B--2---:R-:W-:Y:S05]  /*7c60*/  @!P0 BRA `(.L_x_149) ;  /* 0xfffffffc00f08947 */ /* 0x004fea000383ffff */
[----:B------:R-:W-:Y:S05]  /*7c70*/  BRA `(.L_x_150) ;  /* 0xffffffc400e07947 */ /* 0x000fea000383ffff */
.L_x_78:
[----:B------:R-:W-:-:S07]  /*7c80*/  MOV R0, UR4 ;  /* 0x0000000400007c02 */ /* 0x000fce0008000f00 */
.L_x_151:
[----:B-1----:R1:W3:Y:S02]  /*7c90*/  SYNCS.PHASECHK.TRANS64.TRYWAIT P0, [R0+URZ], R2 ;  /* 0x00000002000075a7 */ /* 0x0022e400080011ff */
[----:B---3--:R-:W-:Y:S05]  /*7ca0*/  @!P0 NANOSLEEP.SYNCS 0x989680 ;  /* 0x009896800000895d */ /* 0x008fea0003900000 */
[----:B------:R-:W3:Y:S02]  /*7cb0*/  @!P0 SYNCS.PHASECHK.TRANS64 P0, [R0+URZ], R2 ;  /* 0x00000002000085a7 */ /* 0x000ee400080010ff */
[----:B---3--:R-:W-:Y:S05]  /*7cc0*/  @!P0 BRA `(.L_x_151) ;  /* 0xfffffffc00f08947 */ /* 0x008fea000383ffff */
[----:B------:R-:W-:Y:S05]  /*7cd0*/  BRA `(.L_x_152) ;  /* 0xffffffc8006c7947 */ /* 0x000fea000383ffff */
.L_x_79:
[----:B------:R-:W-:-:S07]  /*7ce0*/  MOV R0, UR4 ;  /* 0x0000000400007c02 */ /* 0x000fce0008000f00 */
.L_x_153:
[----:B-1----:R1:W3:Y:S02]  /*7cf0*/  SYNCS.PHASECHK.TRANS64.TRYWAIT P0, [R0+URZ], R2 ;  /* 0x00000002000075a7 */ /* 0x0022e400080011ff */
[----:B---3--:R-:W-:Y:S05]  /*7d00*/  @!P0 NANOSLEEP.SYNCS 0x989680 ;  /* 0x009896800000895d */ /* 0x008fea0003900000 */
[----:B------:R-:W3:Y:S02]  /*7d10*/  @!P0 SYNCS.PHASECHK.TRANS64 P0, [R0+URZ], R2 ;  /* 0x00000002000085a7 */ /* 0x000ee400080010ff */
[----:B---3--:R-:W-:Y:S05]  /*7d20*/  @!P0 BRA `(.L_x_153) ;  /* 0xfffffffc00f08947 */ /* 0x008fea000383ffff */
[----:B------:R-:W-:Y:S05]  /*7d30*/  BRA `(.L_x_154) ;  /* 0xffffffc800787947 */ /* 0x000fea000383ffff */
.L_x_81:
[----:B--2---:R2:W4:Y:S02]  /*7d40*/  SYNCS.PHASECHK.TRANS64.TRYWAIT P0, [R0+URZ+0x90], R2 ;  /* 0x00009002000075a7 */ /* 0x00452400080011ff */
[----:B----4-:R-:W-:Y:S05]  /*7d50*/  @!P0 NANOSLEEP.SYNCS 0x989680 ;  /* 0x009896800000895d */ /* 0x010fea0003900000 */
[----:B------:R-:W4:Y:S02]  /*7d60*/  @!P0 SYNCS.PHASECHK.TRANS64 P0, [R0+URZ+0x90], R2 ;  /* 0x00009002000085a7 */ /* 0x000f2400080010ff */
[----:B----4-:R-:W-:Y:S05]  /*7d70*/  @!P0 BRA `(.L_x_81) ;  /* 0xfffffffc00f08947 */ /* 0x010fea000383ffff */
[----:B------:R-:W-:Y:S05]  /*7d80*/  BRA `(.L_x_155) ;  /* 0xffffffcc005c7947 */ /* 0x000fea000383ffff */
.L_x_91:
[----:B-1----:R1:W3:Y:S02]  /*7d90*/  SYNCS.PHASECHK.TRANS64.TRYWAIT P1, [R0+URZ+0x50], R3 ;  /* 0x00005003000075a7 */ /* 0x0022e400080211ff */
[----:B---3--:R-:W-:Y:S05]  /*7da0*/  @!P1 NANOSLEEP.SYNCS 0x989680 ;  /* 0x009896800000995d */ /* 0x008fea0003900000 */
[----:B------:R-:W3:Y:S02]  /*7db0*/  @!P1 SYNCS.PHASECHK.TRANS64 P1, [R0+URZ+0x50], R3 ;  /* 0x00005003000095a7 */ /* 0x000ee400080210ff */
[----:B---3--:R-:W-:Y:S05]  /*7dc0*/  @!P1 BRA `(.L_x_91) ;  /* 0xfffffffc00f09947 */ /* 0x008fea000383ffff */
[----:B------:R-:W-:Y:S05]  /*7dd0*/  BRA `(.L_x_90) ;  /* 0xffffffd8008c7947 */ /* 0x000fea000383ffff */
.L_x_93:
[----:B-1----:R1:W4:Y:S02]  /*7de0*/  SYNCS.PHASECHK.TRANS64.TRYWAIT P0, [R73+URZ+0xb0], R2 ;  /* 0x0000b002490075a7 */ /* 0x00232400080011ff */
[----:B----4-:R-:W-:Y:S05]  /*7df0*/  @!P0 NANOSLEEP.SYNCS 0x989680 ;  /* 0x009896800000895d */ /* 0x010fea0003900000 */
[----:B------:R-:W4:Y:S02]  /*7e00*/  @!P0 SYNCS.PHASECHK.TRANS64 P0, [R73+URZ+0xb0], R2 ;  /* 0x0000b002490085a7 */ /* 0x000f2400080010ff */
[----:B----4-:R-:W-:Y:S05]  /*7e10*/  @!P0 BRA `(.L_x_93) ;  /* 0xfffffffc00f08947 */ /* 0x010fea000383ffff */
[----:B------:R-:W-:Y:S05]  /*7e20*/  BRA `(.L_x_92) ;  /* 0xffffffd800c47947 */ /* 0x000fea000383ffff */
.L_x_104:
[----:B--2---:R2:W4:Y:S02]  /*7e30*/  SYNCS.PHASECHK.TRANS64.TRYWAIT P0, [R2+URZ+0x50], R107 ;  /* 0x0000506b020075a7 */ /* 0x00452400080011ff */
[----:B----4-:R-:W-:Y:S05]  /*7e40*/  @!P0 NANOSLEEP.SYNCS 0x989680 ;  /* 0x009896800000895d */ /* 0x010fea0003900000 */
[----:B------:R-:W4:Y:S02]  /*7e50*/  @!P0 SYNCS.PHASECHK.TRANS64 P0, [R2+URZ+0x50], R107 ;  /* 0x0000506b020085a7 */ /* 0x000f2400080010ff */
[----:B----4-:R-:W-:Y:S05]  /*7e60*/  @!P0 BRA `(.L_x_104) ;  /* 0xfffffffc00f08947 */ /* 0x010fea000383ffff */
[----:B------:R-:W-:Y:S05]  /*7e70*/  BRA `(.L_x_103) ;  /* 0xffffffe400ac7947 */ /* 0x000fea000383ffff */
        .weak           $__internal_0_$__cuda_sm10x_tcgen05_guardrail_trap_col_being_dealloced_not_returned_by_alloc
        .type           $__internal_0_$__cuda_sm10x_tcgen05_guardrail_trap_col_being_dealloced_not_returned_by_alloc,@function
        .size           $__internal_0_$__cuda_sm10x_tcgen05_guardrail_trap_col_being_dealloced_not_returned_by_alloc,($__internal_1_$__cuda_sm10x_tcgen05_guardrail_trap_phase_invalid_during_alloc - $__internal_0_$__cuda_sm10x_tcgen05_guardrail_trap_col_being_dealloced_not_returned_by_alloc)
$__internal_0_$__cuda_sm10x_tcgen05_guardrail_trap_col_being_dealloced_not_returned_by_alloc:
[----:B------:R-:W-:Y:S05]  /*7e80*/  BPT.TRAP 0x1 ;  /* 0x000000040000795c */ /* 0x000fea0000300000 */
[----:B------:R-:W-:-:S04]  /*7e90*/  HFMA2 R3, -RZ, RZ, 0, 0 ;  /* 0x00000000ff037431 */ /* 0x000fc800000001ff */
[----:B------:R-:W-:Y:S05]  /*7ea0*/  RET.REL.NODEC R2 `(_ZN7cutlass13device_kernelINS_4gemm6kernel13GemmUniversalIN4cute5tupleIJiiiiEEENS1_10collective13CollectiveMmaINS1_35MainloopSm100TmaUmmaWarpSpecializedILi5ELi2ELi4ENS5_IJNS4_1CILi1EEESB_SB_EEEEENS5_IJNSA_ILi128EEENSA_ILi64EEENSA_ILi32EEEEEENS_10bfloat16_tENS5_IJlSB_lEEESI_SJ_NS4_8TiledMMAINS4_8MMA_AtomIJNS4_20SM100_MMA_F16BF16_SSISI_SI_fLi128ELi64ELNS4_4UMMA5MajorE0ELSO_0ELNSN_7ScaleInE0ELSP_0EEEEEENS4_6LayoutISC_NS5_IJNSA_ILi0EEEST_ST_EEEEENS5_IJNS4_10UnderscoreESW_SW_EEEEENS4_13SM90_TMA_LOADENS4_14ComposedLayoutINS4_7SwizzleILi2ELi4ELi3EEENS4_18smem_ptr_flag_bitsILi16EEENSS_INS5_IJNSA_ILi8EEESG_EEENS5_IJSG_SB_EEEEEEEvNS4_8identityESZ_S19_vS1A_EENS_8epilogue10collective18CollectiveEpilogueINS1C_23Sm100TmaWarpSpecializedILi3ELi2ELi32ELb1ELb0EEEJSH_NS5_IJNSS_ISE_SB_EENSS_ISG_SB_EEEEESI_SJ_SI_SJ_NS1C_6fusion15FusionCallbacksIS1G_NS1K_17LinearCombinationISI_fSI_fLNS_15FloatRoundStyleE2EEESH_S1J_JEEENS4_5SM1004TMEM4LOAD26SM100_TMEM_LOAD_32dp32b32xESZ_S19_NS4_39AutoVectorizingCopyWithAssumedAlignmentILi128EEENS4_14SM90_TMA_STOREES19_S1V_S1V_EEEvvEEEEvNT_6ParamsE) ;  /* 0xffffff8002547950 */ /* 0x000fea0003c3ffff */
        .weak           $__internal_1_$__cuda_sm10x_tcgen05_guardrail_trap_phase_invalid_during_alloc
        .type           $__internal_1_$__cuda_sm10x_tcgen05_guardrail_trap_phase_invalid_during_alloc,@function
        .size           $__internal_1_$__cuda_sm10x_tcgen05_guardrail_trap_phase_invalid_during_alloc,($__internal_2_$__cuda_sm10x_tcgen05_guardrail_trap_unallocated_columns_being_dealloced - $__internal_1_$__cuda_sm10x_tcgen05_guardrail_trap_phase_invalid_during_alloc)
$__internal_1_$__cuda_sm10x_tcgen05_guardrail_trap_phase_invalid_during_alloc:
[----:B------:R-:W-:Y:S05]  /*7eb0*/  BPT.TRAP 0x1 ;  /* 0x000000040000795c */ /* 0x000fea0000300000 */
[----:B------:R-:W-:-:S04]  /*7ec0*/  MOV R3, 0x0 ;  /* 0x0000000000037802 */ /* 0x000fc80000000f00 */
[----:B------:R-:W-:Y:S05]  /*7ed0*/  RET.REL.NODEC R2 `(_ZN7cutlass13device_kernelINS_4gemm6kernel13GemmUniversalIN4cute5tupleIJiiiiEEENS1_10collective13CollectiveMmaINS1_35MainloopSm100TmaUmmaWarpSpecializedILi5ELi2ELi4ENS5_IJNS4_1CILi1EEESB_SB_EEEEENS5_IJNSA_ILi128EEENSA_ILi64EEENSA_ILi32EEEEEENS_10bfloat16_tENS5_IJlSB_lEEESI_SJ_NS4_8TiledMMAINS4_8MMA_AtomIJNS4_20SM100_MMA_F16BF16_SSISI_SI_fLi128ELi64ELNS4_4UMMA5MajorE0ELSO_0ELNSN_7ScaleInE0ELSP_0EEEEEENS4_6LayoutISC_NS5_IJNSA_ILi0EEEST_ST_EEEEENS5_IJNS4_10UnderscoreESW_SW_EEEEENS4_13SM90_TMA_LOADENS4_14ComposedLayoutINS4_7SwizzleILi2ELi4ELi3EEENS4_18smem_ptr_flag_bitsILi16EEENSS_INS5_IJNSA_ILi8EEESG_EEENS5_IJSG_SB_EEEEEEEvNS4_8identityESZ_S19_vS1A_EENS_8epilogue10collective18CollectiveEpilogueINS1C_23Sm100TmaWarpSpecializedILi3ELi2ELi32ELb1ELb0EEEJSH_NS5_IJNSS_ISE_SB_EENSS_ISG_SB_EEEEESI_SJ_SI_SJ_NS1C_6fusion15FusionCallbacksIS1G_NS1K_17LinearCombinationISI_fSI_fLNS_15FloatRoundStyleE2EEESH_S1J_JEEENS4_5SM1004TMEM4LOAD26SM100_TMEM_LOAD_32dp32b32xESZ_S19_NS4_39AutoVectorizingCopyWithAssumedAlignmentILi128EEENS4_14SM90_TMA_STOREES19_S1V_S1V_EEEvvEEEEvNT_6ParamsE) ;  /* 0xffffff8002487950 */ /* 0x000fea0003c3ffff */
        .weak           $__internal_2_$__cuda_sm10x_tcgen05_guardrail_trap_unallocated_columns_being_dealloced
        .type           $__internal_2_$__cuda_sm10x_tcgen05_guardrail_trap_unallocated_columns_being_dealloced,@function
        .size           $__internal_2_$__cuda_sm10x_tcgen05_guardrail_trap_unallocated_columns_being_dealloced,(.L_x_157 - $__internal_2_$__cuda_sm10x_tcgen05_guardrail_trap_unallocated_columns_being_dealloced)
$__internal_2_$__cuda_sm10x_tcgen05_guardrail_trap_unallocated_columns_being_dealloced:
[----:B------:R-:W-:Y:S05]  /*7ee0*/  BPT.TRAP 0x1 ;  /* 0x000000040000795c */ /* 0x000fea0000300000 */
[----:B------:R-:W-:-:S04]  /*7ef0*/  HFMA2 R3, -RZ, RZ, 0, 0 ;  /* 0x00000000ff037431 */ /* 0x000fc800000001ff */
[----:B------:R-:W-:Y:S05]  /*7f00*/  RET.REL.NODEC R2 `(_ZN7cutlass13device_kernelINS_4gemm6kernel13GemmUniversalIN4cute5tupleIJiiiiEEENS1_10collective13CollectiveMmaINS1_35MainloopSm100TmaUmmaWarpSpecializedILi5ELi2ELi4ENS5_IJNS4_1CILi1EEESB_SB_EEEEENS5_IJNSA_ILi128EEENSA_ILi64EEENSA_ILi32EEEEEENS_10bfloat16_tENS5_IJlSB_lEEESI_SJ_NS4_8TiledMMAINS4_8MMA_AtomIJNS4_20SM100_MMA_F16BF16_SSISI_SI_fLi128ELi64ELNS4_4UMMA5MajorE0ELSO_0ELNSN_7ScaleInE0ELSP_0EEEEEENS4_6LayoutISC_NS5_IJNSA_ILi0EEEST_ST_EEEEENS5_IJNS4_10UnderscoreESW_SW_EEEEENS4_13SM90_TMA_LOADENS4_14ComposedLayoutINS4_7SwizzleILi2ELi4ELi3EEENS4_18smem_ptr_flag_bitsILi16EEENSS_INS5_IJNSA_ILi8EEESG_EEENS5_IJSG_SB_EEEEEEEvNS4_8identityESZ_S19_vS1A_EENS_8epilogue10collective18CollectiveEpilogueINS1C_23Sm100TmaWarpSpecializedILi3ELi2ELi32ELb1ELb0EEEJSH_NS5_IJNSS_ISE_SB_EENSS_ISG_SB_EEEEESI_SJ_SI_SJ_NS1C_6fusion15FusionCallbacksIS1G_NS1K_17LinearCombinationISI_fSI_fLNS_15FloatRoundStyleE2EEESH_S1J_JEEENS4_5SM1004TMEM4LOAD26SM100_TMEM_LOAD_32dp32b32xESZ_S19_NS4_39AutoVectorizingCopyWithAssumedAlignmentILi128EEENS4_14SM90_TMA_STOREES19_S1V_S1V_EEEvvEEEEvNT_6ParamsE) ;  /* 0xffffff80023c7950 */ /* 0x000fea0003c3ffff */
.L_x_156:
[----:B------:R-:W-:-:S00]  /*7f10*/  BRA `(.L_x_156) ;  /* 0xfffffffc00fc7947 */ /* 0x000fc0000383ffff */
[----:B------:R-:W-:-:S00]  /*7f20*/  NOP ;  /* 0x0000000000007918 */ /* 0x000fc00000000000 */
        /* <DEDUP_REMOVED lines=13> */
.L_x_157:


//--------------------- .nv.global.init           --------------------------
	.section	.nv.global.init,"aw",@progbits
.nv.global.init:
	.type		$str$27,@object
	.size		$str$27,($str$28 - $str$27)
$str$27:
        /*0000*/ 	.byte	0x28, 0x61, 0x64, 0x64, 0x72, 0x65, 0x73, 0x73, 0x20, 0x26, 0x20, 0x6d, 0x61, 0x73, 0x6b, 0x29
        /*0010*/ 	.byte	0x20, 0x3d, 0x3d, 0x20, 0x30, 0x00
	.type		$str$28,@object
	.size		$str$28,($str$26 - $str$28)
$str$28:
        /*0016*/ 	.byte	0x2f, 0x74, 0x6d, 0x70, 0x2f, 0x63, 0x75, 0x74, 0x6c, 0x61, 0x73, 0x73, 0x5f, 0x73, 0x77, 0x65
        /*0026*/ 	.byte	0x65, 0x70, 0x5f, 0x73, 0x72, 0x63, 0x2f, 0x69, 0x6e, 0x63, 0x6c, 0x75, 0x64, 0x65, 0x2f, 0x63
        /*0036*/ 	.byte	0x75, 0x74, 0x65, 0x2f, 0x70, 0x6f, 0x69, 0x6e, 0x74, 0x65, 0x72, 0x5f, 0x66, 0x6c, 0x61, 0x67
        /*0046*/ 	.byte	0x67, 0x65, 0x64, 0x2e, 0x68, 0x70, 0x70, 0x00
	.type		$str$26,@object
	.size		$str$26,($str$25 - $str$26)
$str$26:
        /*004e*/ 	.byte	0x2f, 0x74, 0x6d, 0x70, 0x2f, 0x63, 0x75, 0x74, 0x6c, 0x61, 0x73, 0x73, 0x5f, 0x73, 0x77, 0x65
        /*005e*/ 	.byte	0x65, 0x70, 0x5f, 0x73, 0x72, 0x63, 0x2f, 0x69, 0x6e, 0x63, 0x6c, 0x75, 0x64, 0x65, 0x2f, 0x63
        /*006e*/ 	.byte	0x75, 0x74, 0x65, 0x2f, 0x61, 0x74, 0x6f, 0x6d, 0x2f, 0x63, 0x6f, 0x70, 0x79, 0x5f, 0x74, 0x72
        /*007e*/ 	.byte	0x61, 0x69, 0x74, 0x73, 0x5f, 0x73, 0x6d, 0x31, 0x30, 0x30, 0x2e, 0x68, 0x70, 0x70, 0x00
	.type		$str$25,@object
	.size		$str$25,(__unnamed_1 - $str$25)
$str$25:
        /*008d*/ 	.byte	0x28, 0x28, 0x75, 0x69, 0x6e, 0x74, 0x33, 0x32, 0x5f, 0x74, 0x28, 0x74, 0x68, 0x72, 0x65, 0x61
        /*009d*/ 	.byte	0x64, 0x49, 0x64, 0x78, 0x2e, 0x78, 0x29, 0x20, 0x2f, 0x20, 0x33, 0x32, 0x29, 0x20, 0x25, 0x20
        /*00ad*/ 	.byte	0x34, 0x29, 0x20, 0x3d, 0x3d, 0x20, 0x28, 0x28, 0x28, 0x74, 0x6d, 0x65, 0x6d, 0x5f, 0x61, 0x64
        /*00bd*/ 	.byte	0x64, 0x72, 0x20, 0x3e, 0x3e, 0x20, 0x31, 0x36, 0x29, 0x20, 0x2f, 0x20, 0x33, 0x32, 0x29, 0x20
        /*00cd*/ 	.byte	0x25, 0x20, 0x34, 0x29, 0x00
	.type		__unnamed_1,@object
	.size		__unnamed_1,(__unnamed_2 - __unnamed_1)
__unnamed_1:
        /*00d2*/ 	.byte	0x61, 0x75, 0x74, 0x6f, 0x20, 0x63, 0x75, 0x74, 0x65, 0x3a, 0x3a, 0x61, 0x73, 0x5f, 0x70, 0x6f
        /* <DEDUP_REMOVED lines=24> */
        /*0262*/ 	.byte	0x34, 0x30, 0x39, 0x36, 0x3e, 0x3e, 0x3e, 0x3e, 0x5d, 0x00
	.type		__unnamed_2,@object
	.size		__unnamed_2,(.L_2 - __unnamed_2)
__unnamed_2:
        /* <DEDUP_REMOVED lines=42> */
        /*050c*/ 	.byte	0x3e, 0x3e, 0x5d, 0x00
.L_2:


//--------------------- .nv.shared._ZN7cutlass13device_kernelINS_4gemm6kernel13GemmUniversalIN4cute5tupleIJiiiiEEENS1_10collective13CollectiveMmaINS1_35MainloopSm100TmaUmmaWarpSpecializedILi5ELi2ELi4ENS5_IJNS4_1CILi1EEESB_SB_EEEEENS5_IJNSA_ILi128EEENSA_ILi64EEENSA_ILi32EEEEEENS_10bfloat16_tENS5_IJlSB_lEEESI_SJ_NS4_8TiledMMAINS4_8MMA_AtomIJNS4_20SM100_MMA_F16BF16_SSISI_SI_fLi128ELi64ELNS4_4UMMA5MajorE0ELSO_0ELNSN_7ScaleInE0ELSP_0EEEEEENS4_6LayoutISC_NS5_IJNSA_ILi0EEEST_ST_EEEEENS5_IJNS4_10UnderscoreESW_SW_EEEEENS4_13SM90_TMA_LOADENS4_14ComposedLayoutINS4_7SwizzleILi2ELi4ELi3EEENS4_18smem_ptr_flag_bitsILi16EEENSS_INS5_IJNSA_ILi8EEESG_EEENS5_IJSG_SB_EEEEEEEvNS4_8identityESZ_S19_vS1A_EENS_8epilogue10collective18CollectiveEpilogueINS1C_23Sm100TmaWarpSpecializedILi3ELi2ELi32ELb1ELb0EEEJSH_NS5_IJNSS_ISE_SB_EENSS_ISG_SB_EEEEESI_SJ_SI_SJ_NS1C_6fusion15FusionCallbacksIS1G_NS1K_17LinearCombinationISI_fSI_fLNS_15FloatRoundStyleE2EEESH_S1J_JEEENS4_5SM1004TMEM4LOAD26SM100_TMEM_LOAD_32dp32b32xESZ_S19_NS4_39AutoVectorizingCopyWithAssumedAlignmentILi128EEENS4_14SM90_TMA_STOREES19_S1V_S1V_EEEvvEEEEvNT_6ParamsE --------------------------
	.section	.nv.shared._ZN7cutlass13device_kernelINS_4gemm6kernel13GemmUniversalIN4cute5tupleIJiiiiEEENS1_10collective13CollectiveMmaINS1_35MainloopSm100TmaUmmaWarpSpecializedILi5ELi2ELi4ENS5_IJNS4_1CILi1EEESB_SB_EEEEENS5_IJNSA_ILi128EEENSA_ILi64EEENSA_ILi32EEEEEENS_10bfloat16_tENS5_IJlSB_lEEESI_SJ_NS4_8TiledMMAINS4_8MMA_AtomIJNS4_20SM100_MMA_F16BF16_SSISI_SI_fLi128ELi64ELNS4_4UMMA5MajorE0ELSO_0ELNSN_7ScaleInE0ELSP_0EEEEEENS4_6LayoutISC_NS5_IJNSA_ILi0EEEST_ST_EEEEENS5_IJNS4_10UnderscoreESW_SW_EEEEENS4_13SM90_TMA_LOADENS4_14ComposedLayoutINS4_7SwizzleILi2ELi4ELi3EEENS4_18smem_ptr_flag_bitsILi16EEENSS_INS5_IJNSA_ILi8EEESG_EEENS5_IJSG_SB_EEEEEEEvNS4_8identityESZ_S19_vS1A_EENS_8epilogue10collective18CollectiveEpilogueINS1C_23Sm100TmaWarpSpecializedILi3ELi2ELi32ELb1ELb0EEEJSH_NS5_IJNSS_ISE_SB_EENSS_ISG_SB_EEEEESI_SJ_SI_SJ_NS1C_6fusion15FusionCallbacksIS1G_NS1K_17LinearCombinationISI_fSI_fLNS_15FloatRoundStyleE2EEESH_S1J_JEEENS4_5SM1004TMEM4LOAD26SM100_TMEM_LOAD_32dp32b32xESZ_S19_NS4_39AutoVectorizingCopyWithAssumedAlignmentILi128EEENS4_14SM90_TMA_STOREES19_S1V_S1V_EEEvvEEEEvNT_6ParamsE,"aw",@nobits
	.sectionflags	@""
	.align	16
	.zero		1024


//--------------------- .nv.shared.reserved.0     --------------------------
	.section	.nv.shared.reserved.0,"aw",@nobits
	.weak		__nv_reservedSMEM_offset_0_alias
	.size		__nv_reservedSMEM_offset_0_alias, 0, 64
	.other		__nv_reservedSMEM_offset_0_alias,@"STO_CUDA_RESERVED_SHARED STV_DEFAULT"
__nv_reservedSMEM_offset_0_alias:
	.zero		0
.nv.shared.reserved.0:
	.zero		64
	.weak		__nv_reservedSMEM_tcgen05_partition
	.type		__nv_reservedSMEM_tcgen05_partition,@object
	.size		__nv_reservedSMEM_tcgen05_partition,(.L_0 - __nv_reservedSMEM_tcgen05_partition)
__nv_reservedSMEM_tcgen05_partition:
	.zero		32
.L_0:


//--------------------- .nv.global                --------------------------
	.section	.nv.global,"aw",@nobits
.nv.global:
	.type		_ZN40_INTERNAL_900f68b4_4_k_cu_f98f0c5f_289424cute1_E,@object
	.size		_ZN40_INTERNAL_900f68b4_4_k_cu_f98f0c5f_289424cute1_E,(_ZN40_INTERNAL_900f68b4_4_k_cu_f98f0c5f_289424cuda3std3__45__cpo6cbeginE - _ZN40_INTERNAL_900f68b4_4_k_cu_f98f0c5f_289424cute1_E)
_ZN40_INTERNAL_900f68b4_4_k_cu_f98f0c5f_289424cute1_E:
	.zero		1
	.type		_ZN40_INTERNAL_900f68b4_4_k_cu_f98f0c5f_289424cuda3std3__45__cpo6cbeginE,@object
	.size		_ZN40_INTERNAL_900f68b4_4_k_cu_f98f0c5f_289424cuda3std3__45__cpo6cbeginE,(_ZN40_INTERNAL_900f68b4_4_k_cu_f98f0c5f_289424cuda3std3__48in_placeE - _ZN40_INTERNAL_900f68b4_4_k_cu_f98f0c5f_289424cuda3std3__45__cpo6cbeginE)
_ZN40_INTERNAL_900f68b4_4_k_cu_f98f0c5f_289424cuda3std3__45__cpo6cbeginE:
	.zero		1
	.type		_ZN40_INTERNAL_900f68b4_4_k_cu_f98f0c5f_289424cuda3std3__48in_placeE,@object
	.size		_ZN40_INTERNAL_900f68b4_4_k_cu_f98f0c5f_289424cuda3std3__48in_placeE,(_ZN40_INTERNAL_900f68b4_4_k_cu_f98f0c5f_289424cuda3std6ranges3__45__cpo9iter_moveE - _ZN40_INTERNAL_900f68b4_4_k_cu_f98f0c5f_289424cuda3std3__48in_placeE)
_ZN40_INTERNAL_900f68b4_4_k_cu_f98f0c5f_289424cuda3std3__48in_placeE:
	.zero		1
	.type		_ZN40_INTERNAL_900f68b4_4_k_cu_f98f0c5f_289424cuda3std6ranges3__45__cpo9iter_moveE,@object
	.size		_ZN40_INTERNAL_900f68b4_4_k_cu_f98f0c5f_289424cuda3std6ranges3__45__cpo9iter_moveE,(_ZN40_INTERNAL_900f68b4_4_k_cu_f98f0c5f_289424cuda3std3__45__cpo5beginE - _ZN40_INTERNAL_900f68b4_4_k_cu_f98f0c5f_289424cuda3std6ranges3__45__cpo9iter_moveE)
_ZN40_INTERNAL_900f68b4_4_k_cu_f98f0c5f_289424cuda3std6ranges3__45__cpo9iter_moveE:
	.zero		1
	.type		_ZN40_INTERNAL_900f68b4_4_k_cu_f98f0c5f_289424cuda3std3__45__cpo5beginE,@object
	.size		_ZN40_INTERNAL_900f68b4_4_k_cu_f98f0c5f_289424cuda3std3__45__cpo5beginE,(_ZN40_INTERNAL_900f68b4_4_k_cu_f98f0c5f_289424cuda3std3__442_GLOBAL__N__900f68b4_4_k_cu_f98f0c5f_289426ignoreE - _ZN40_INTERNAL_900f68b4_4_k_cu_f98f0c5f_289424cuda3std3__45__cpo5beginE)
_ZN40_INTERNAL_900f68b4_4_k_cu_f98f0c5f_289424cuda3std3__45__cpo5beginE:
	.zero		1
	.type		_ZN40_INTERNAL_900f68b4_4_k_cu_f98f0c5f_289424cuda3std3__442_GLOBAL__N__900f68b4_4_k_cu_f98f0c5f_289426ignoreE,@object
	.size		_ZN40_INTERNAL_900f68b4_4_k_cu_f98f0c5f_289424cuda3std3__442_GLOBAL__N__900f68b4_4_k_cu_f98f0c5f_289426ignoreE,(_ZN40_INTERNAL_900f68b4_4_k_cu_f98f0c5f_289424cute7productE - _ZN40_INTERNAL_900f68b4_4_k_cu_f98f0c5f_289424cuda3std3__442_GLOBAL__N__900f68b4_4_k_cu_f98f0c5f_289426ignoreE)
_ZN40_INTERNAL_900f68b4_4_k_cu_f98f0c5f_289424cuda3std3__442_GLOBAL__N__900f68b4_4_k_cu_f98f0c5f_289426ignoreE:
	.zero		1
	.type		_ZN40_INTERNAL_900f68b4_4_k_cu_f98f0c5f_289424cute7productE,@object
	.size		_ZN40_INTERNAL_900f68b4_4_k_cu_f98f0c5f_289424cute7productE,(_ZN40_INTERNAL_900f68b4_4_k_cu_f98f0c5f_289424cuda3std3__45__cpo3endE - _ZN40_INTERNAL_900f68b4_4_k_cu_f98f0c5f_289424cute7productE)
_ZN40_INTERNAL_900f68b4_4_k_cu_f98f0c5f_289424cute7productE:
	.zero		1
	.type		_ZN40_INTERNAL_900f68b4_4_k_cu_f98f0c5f_289424cuda3std3__45__cpo3endE,@object
	.size		_ZN40_INTERNAL_900f68b4_4_k_cu_f98f0c5f_289424cuda3std3__45__cpo3endE,(_ZN40_INTERNAL_900f68b4_4_k_cu_f98f0c5f_289424cuda3std3__419piecewise_constructE - _ZN40_INTERNAL_900f68b4_4_k_cu_f98f0c5f_289424cuda3std3__45__cpo3endE)
_ZN40_INTERNAL_900f68b4_4_k_cu_f98f0c5f_289424cuda3std3__45__cpo3endE:
	.zero		1
	.type		_ZN40_INTERNAL_900f68b4_4_k_cu_f98f0c5f_289424cuda3std3__419piecewise_constructE,@object
	.size		_ZN40_INTERNAL_900f68b4_4_k_cu_f98f0c5f_289424cuda3std3__419piecewise_constructE,(_ZN40_INTERNAL_900f68b4_4_k_cu_f98f0c5f_289424cuda3std3__45__cpo4cendE - _ZN40_INTERNAL_900f68b4_4_k_cu_f98f0c5f_289424cuda3std3__419piecewise_constructE)
_ZN40_INTERNAL_900f68b4_4_k_cu_f98f0c5f_289424cuda3std3__419piecewise_constructE:
	.zero		1
	.type		_ZN40_INTERNAL_900f68b4_4_k_cu_f98f0c5f_289424cuda3std3__45__cpo4cendE,@object
	.size		_ZN40_INTERNAL_900f68b4_4_k_cu_f98f0c5f_289424cuda3std3__45__cpo4cendE,(_ZN40_INTERNAL_900f68b4_4_k_cu_f98f0c5f_289424cuda3std6ranges3__45__cpo4swapE - _ZN40_INTERNAL_900f68b4_4_k_cu_f98f0c5f_289424cuda3std3__45__cpo4cendE)
_ZN40_INTERNAL_900f68b4_4_k_cu_f98f0c5f_289424cuda3std3__45__cpo4cendE:
	.zero		1
	.type		_ZN40_INTERNAL_900f68b4_4_k_cu_f98f0c5f_289424cuda3std6ranges3__45__cpo4swapE,@object
	.size		_ZN40_INTERNAL_900f68b4_4_k_cu_f98f0c5f_289424cuda3std6ranges3__45__cpo4swapE,(.L_10 - _ZN40_INTERNAL_900f68b4_4_k_cu_f98f0c5f_289424cuda3std6ranges3__45__cpo4swapE)
_ZN40_INTERNAL_900f68b4_4_k_cu_f98f0c5f_289424cuda3std6ranges3__45__cpo4swapE:
	.zero		1
.L_10:


//--------------------- .nv.constant0._ZN7cutlass13device_kernelINS_4gemm6kernel13GemmUniversalIN4cute5tupleIJiiiiEEENS1_10collective13CollectiveMmaINS1_35MainloopSm100TmaUmmaWarpSpecializedILi5ELi2ELi4ENS5_IJNS4_1CILi1EEESB_SB_EEEEENS5_IJNSA_ILi128EEENSA_ILi64EEENSA_ILi32EEEEEENS_10bfloat16_tENS5_IJlSB_lEEESI_SJ_NS4_8TiledMMAINS4_8MMA_AtomIJNS4_20SM100_MMA_F16BF16_SSISI_SI_fLi128ELi64ELNS4_4UMMA5MajorE0ELSO_0ELNSN_7ScaleInE0ELSP_0EEEEEENS4_6LayoutISC_NS5_IJNSA_ILi0EEEST_ST_EEEEENS5_IJNS4_10UnderscoreESW_SW_EEEEENS4_13SM90_TMA_LOADENS4_14ComposedLayoutINS4_7SwizzleILi2ELi4ELi3EEENS4_18smem_ptr_flag_bitsILi16EEENSS_INS5_IJNSA_ILi8EEESG_EEENS5_IJSG_SB_EEEEEEEvNS4_8identityESZ_S19_vS1A_EENS_8epilogue10collective18CollectiveEpilogueINS1C_23Sm100TmaWarpSpecializedILi3ELi2ELi32ELb1ELb0EEEJSH_NS5_IJNSS_ISE_SB_EENSS_ISG_SB_EEEEESI_SJ_SI_SJ_NS1C_6fusion15FusionCallbacksIS1G_NS1K_17LinearCombinationISI_fSI_fLNS_15FloatRoundStyleE2EEESH_S1J_JEEENS4_5SM1004TMEM4LOAD26SM100_TMEM_LOAD_32dp32b32xESZ_S19_NS4_39AutoVectorizingCopyWithAssumedAlignmentILi128EEENS4_14SM90_TMA_STOREES19_S1V_S1V_EEEvvEEEEvNT_6ParamsE --------------------------
	.section	.nv.constant0._ZN7cutlass13device_kernelINS_4gemm6kernel13GemmUniversalIN4cute5tupleIJiiiiEEENS1_10collective13CollectiveMmaINS1_35MainloopSm100TmaUmmaWarpSpecializedILi5ELi2ELi4ENS5_IJNS4_1CILi1EEESB_SB_EEEEENS5_IJNSA_ILi128EEENSA_ILi64EEENSA_ILi32EEEEEENS_10bfloat16_tENS5_IJlSB_lEEESI_SJ_NS4_8TiledMMAINS4_8MMA_AtomIJNS4_20SM100_MMA_F16BF16_SSISI_SI_fLi128ELi64ELNS4_4UMMA5MajorE0ELSO_0ELNSN_7ScaleInE0ELSP_0EEEEEENS4_6LayoutISC_NS5_IJNSA_ILi0EEEST_ST_EEEEENS5_IJNS4_10UnderscoreESW_SW_EEEEENS4_13SM90_TMA_LOADENS4_14ComposedLayoutINS4_7SwizzleILi2ELi4ELi3EEENS4_18smem_ptr_flag_bitsILi16EEENSS_INS5_IJNSA_ILi8EEESG_EEENS5_IJSG_SB_EEEEEEEvNS4_8identityESZ_S19_vS1A_EENS_8epilogue10collective18CollectiveEpilogueINS1C_23Sm100TmaWarpSpecializedILi3ELi2ELi32ELb1ELb0EEEJSH_NS5_IJNSS_ISE_SB_EENSS_ISG_SB_EEEEESI_SJ_SI_SJ_NS1C_6fusion15FusionCallbacksIS1G_NS1K_17LinearCombinationISI_fSI_fLNS_15FloatRoundStyleE2EEESH_S1J_JEEENS4_5SM1004TMEM4LOAD26SM100_TMEM_LOAD_32dp32b32xESZ_S19_NS4_39AutoVectorizingCopyWithAssumedAlignmentILi128EEENS4_14SM90_TMA_STOREES19_S1V_S1V_EEEvvEEEEvNT_6ParamsE,"a",@progbits
	.sectionflags	@""
	.align	4
.nv.constant0._ZN7cutlass13device_kernelINS_4gemm6kernel13GemmUniversalIN4cute5tupleIJiiiiEEENS1_10collective13CollectiveMmaINS1_35MainloopSm100TmaUmmaWarpSpecializedILi5ELi2ELi4ENS5_IJNS4_1CILi1EEESB_SB_EEEEENS5_IJNSA_ILi128EEENSA_ILi64EEENSA_ILi32EEEEEENS_10bfloat16_tENS5_IJlSB_lEEESI_SJ_NS4_8TiledMMAINS4_8MMA_AtomIJNS4_20SM100_MMA_F16BF16_SSISI_SI_fLi128ELi64ELNS4_4UMMA5MajorE0ELSO_0ELNSN_7ScaleInE0ELSP_0EEEEEENS4_6LayoutISC_NS5_IJNSA_ILi0EEEST_ST_EEEEENS5_IJNS4_10UnderscoreESW_SW_EEEEENS4_13SM90_TMA_LOADENS4_14ComposedLayoutINS4_7SwizzleILi2ELi4ELi3EEENS4_18smem_ptr_flag_bitsILi16EEENSS_INS5_IJNSA_ILi8EEESG_EEENS5_IJSG_SB_EEEEEEEvNS4_8identityESZ_S19_vS1A_EENS_8epilogue10collective18CollectiveEpilogueINS1C_23Sm100TmaWarpSpecializedILi3ELi2ELi32ELb1ELb0EEEJSH_NS5_IJNSS_ISE_SB_EENSS_ISG_SB_EEEEESI_SJ_SI_SJ_NS1C_6fusion15FusionCallbacksIS1G_NS1K_17LinearCombinationISI_fSI_fLNS_15FloatRoundStyleE2EEESH_S1J_JEEENS4_5SM1004TMEM4LOAD26SM100_TMEM_LOAD_32dp32b32xESZ_S19_NS4_39AutoVectorizingCopyWithAssumedAlignmentILi128EEENS4_14SM90_TMA_STOREES19_S1V_S1V_EEEvvEEEEvNT_6ParamsE:
	.zero		2944


//--------------------- SYMBOLS --------------------------

	.type		.nv.reservedSmem.offset0,@object
	.size		.nv.reservedSmem.offset0,0x4
	.type		.nv.reservedSmem.cap,@object
	.size		.nv.reservedSmem.cap,0x4
	.type		__assertfail,@function
